//
// Generated by NVIDIA NVVM Compiler
//
// Compiler Build ID: CL-36424714
// Cuda compilation tools, release 13.0, V13.0.88
// Based on NVVM 20.0.0
//

.version 9.0
.target sm_100
.address_size 64

// _ZZN36_GLOBAL__N__8bad3e22_4_k_cu_7aaff6f020ce_fwd_logits_kernelILi256EEEvPKfPKiPfiiifE12warp_buf_max has been demoted
// _ZZN36_GLOBAL__N__8bad3e22_4_k_cu_7aaff6f020ce_fwd_logits_kernelILi256EEEvPKfPKiPfiiifE5s_max has been demoted
// _ZZN36_GLOBAL__N__8bad3e22_4_k_cu_7aaff6f020ce_fwd_logits_kernelILi256EEEvPKfPKiPfiiifE10warp_buf_e has been demoted
// _ZZN36_GLOBAL__N__8bad3e22_4_k_cu_7aaff6f020ce_fwd_logits_kernelILi256EEEvPKfPKiPfiiifE11warp_buf_sx has been demoted
// _ZZN36_GLOBAL__N__8bad3e22_4_k_cu_7aaff6f020ce_fwd_logits_kernelILi256EEEvPKfPKiPfiiifE5s_den has been demoted
// _ZZN36_GLOBAL__N__8bad3e22_4_k_cu_7aaff6f020ce_fwd_logits_kernelILi256EEEvPKfPKiPfiiifE6s_sumx has been demoted
// _ZZN36_GLOBAL__N__8bad3e22_4_k_cu_7aaff6f020ce_bwd_logits_kernelILi256EEEvPKfPKiPfiififE12warp_buf_max has been demoted
// _ZZN36_GLOBAL__N__8bad3e22_4_k_cu_7aaff6f020ce_bwd_logits_kernelILi256EEEvPKfPKiPfiififE5s_max has been demoted
// _ZZN36_GLOBAL__N__8bad3e22_4_k_cu_7aaff6f020ce_bwd_logits_kernelILi256EEEvPKfPKiPfiififE10warp_buf_e has been demoted
// _ZZN36_GLOBAL__N__8bad3e22_4_k_cu_7aaff6f020ce_bwd_logits_kernelILi256EEEvPKfPKiPfiififE5s_den has been demoted
// _ZZN36_GLOBAL__N__8bad3e22_4_k_cu_7aaff6f019ce_fwd_probs_kernelILi256EEEvPKfPKiPfiiiffE8warp_buf has been demoted
// _ZZN36_GLOBAL__N__8bad3e22_4_k_cu_7aaff6f019ce_fwd_probs_kernelILi256EEEvPKfPKiPfiiiffE10s_sum_logp has been demoted
// _ZZN36_GLOBAL__N__8bad3e22_4_k_cu_7aaff6f019ce_fwd_probs_kernelILi256EEEvPKfPKiPfiiiffE8s_logp_t has been demoted

.entry _ZN36_GLOBAL__N__8bad3e22_4_k_cu_7aaff6f020ce_fwd_logits_kernelILi256EEEvPKfPKiPfiiif(
	.param .u64 .ptr .align 1 _ZN36_GLOBAL__N__8bad3e22_4_k_cu_7aaff6f020ce_fwd_logits_kernelILi256EEEvPKfPKiPfiiif_param_0,
	.param .u64 .ptr .align 1 _ZN36_GLOBAL__N__8bad3e22_4_k_cu_7aaff6f020ce_fwd_logits_kernelILi256EEEvPKfPKiPfiiif_param_1,
	.param .u64 .ptr .align 1 _ZN36_GLOBAL__N__8bad3e22_4_k_cu_7aaff6f020ce_fwd_logits_kernelILi256EEEvPKfPKiPfiiif_param_2,
	.param .u32 _ZN36_GLOBAL__N__8bad3e22_4_k_cu_7aaff6f020ce_fwd_logits_kernelILi256EEEvPKfPKiPfiiif_param_3,
	.param .u32 _ZN36_GLOBAL__N__8bad3e22_4_k_cu_7aaff6f020ce_fwd_logits_kernelILi256EEEvPKfPKiPfiiif_param_4,
	.param .u32 _ZN36_GLOBAL__N__8bad3e22_4_k_cu_7aaff6f020ce_fwd_logits_kernelILi256EEEvPKfPKiPfiiif_param_5,
	.param .f32 _ZN36_GLOBAL__N__8bad3e22_4_k_cu_7aaff6f020ce_fwd_logits_kernelILi256EEEvPKfPKiPfiiif_param_6
)
{
	.reg .pred 	%p<66>;
	.reg .b32 	%r<146>;
	.reg .b32 	%f<416>;
	.reg .b64 	%rd<55>;
	// demoted variable
	.shared .align 4 .b8 _ZZN36_GLOBAL__N__8bad3e22_4_k_cu_7aaff6f020ce_fwd_logits_kernelILi256EEEvPKfPKiPfiiifE12warp_buf_max[32];
	// demoted variable
	.shared .align 4 .f32 _ZZN36_GLOBAL__N__8bad3e22_4_k_cu_7aaff6f020ce_fwd_logits_kernelILi256EEEvPKfPKiPfiiifE5s_max;
	// demoted variable
	.shared .align 4 .b8 _ZZN36_GLOBAL__N__8bad3e22_4_k_cu_7aaff6f020ce_fwd_logits_kernelILi256EEEvPKfPKiPfiiifE10warp_buf_e[32];
	// demoted variable
	.shared .align 4 .b8 _ZZN36_GLOBAL__N__8bad3e22_4_k_cu_7aaff6f020ce_fwd_logits_kernelILi256EEEvPKfPKiPfiiifE11warp_buf_sx[32];
	// demoted variable
	.shared .align 4 .f32 _ZZN36_GLOBAL__N__8bad3e22_4_k_cu_7aaff6f020ce_fwd_logits_kernelILi256EEEvPKfPKiPfiiifE5s_den;
	// demoted variable
	.shared .align 4 .f32 _ZZN36_GLOBAL__N__8bad3e22_4_k_cu_7aaff6f020ce_fwd_logits_kernelILi256EEEvPKfPKiPfiiifE6s_sumx;
	ld.param.u64 	%rd17, [_ZN36_GLOBAL__N__8bad3e22_4_k_cu_7aaff6f020ce_fwd_logits_kernelILi256EEEvPKfPKiPfiiif_param_0];
	ld.param.u64 	%rd16, [_ZN36_GLOBAL__N__8bad3e22_4_k_cu_7aaff6f020ce_fwd_logits_kernelILi256EEEvPKfPKiPfiiif_param_1];
	ld.param.u64 	%rd18, [_ZN36_GLOBAL__N__8bad3e22_4_k_cu_7aaff6f020ce_fwd_logits_kernelILi256EEEvPKfPKiPfiiif_param_2];
	ld.param.u32 	%r43, [_ZN36_GLOBAL__N__8bad3e22_4_k_cu_7aaff6f020ce_fwd_logits_kernelILi256EEEvPKfPKiPfiiif_param_3];
	ld.param.u32 	%r41, [_ZN36_GLOBAL__N__8bad3e22_4_k_cu_7aaff6f020ce_fwd_logits_kernelILi256EEEvPKfPKiPfiiif_param_4];
	ld.param.u32 	%r42, [_ZN36_GLOBAL__N__8bad3e22_4_k_cu_7aaff6f020ce_fwd_logits_kernelILi256EEEvPKfPKiPfiiif_param_5];
	ld.param.f32 	%f56, [_ZN36_GLOBAL__N__8bad3e22_4_k_cu_7aaff6f020ce_fwd_logits_kernelILi256EEEvPKfPKiPfiiif_param_6];
	cvta.to.global.u64 	%rd1, %rd18;
	cvta.to.global.u64 	%rd2, %rd17;
	mov.u32 	%r1, %ctaid.x;
	setp.ge.s32 	%p1, %r1, %r43;
	@%p1 bra 	$L__BB0_48;
	cvta.to.global.u64 	%rd19, %rd16;
	mul.wide.u32 	%rd20, %r1, 4;
	add.s64 	%rd21, %rd19, %rd20;
	ld.global.nc.u32 	%r2, [%rd21];
	setp.ne.s32 	%p2, %r2, %r42;
	@%p2 bra 	$L__BB0_4;
	mov.u32 	%r132, %tid.x;
	setp.ne.s32 	%p65, %r132, 0;
	@%p65 bra 	$L__BB0_48;
	add.s64 	%rd50, %rd1, %rd20;
	mov.b32 	%r133, 0;
	st.global.u32 	[%rd50], %r133;
	bra.uni 	$L__BB0_48;
$L__BB0_4:
	mul.lo.s32 	%r3, %r41, %r1;
	mul.wide.s32 	%rd22, %r3, 4;
	add.s64 	%rd3, %rd2, %rd22;
	mov.u32 	%r4, %tid.x;
	setp.ge.s32 	%p3, %r4, %r41;
	mov.f32 	%f391, 0fFF800000;
	@%p3 bra 	$L__BB0_17;
	not.b32 	%r44, %r4;
	add.s32 	%r45, %r41, %r44;
	shr.u32 	%r46, %r45, 8;
	add.s32 	%r5, %r46, 1;
	and.b32  	%r6, %r5, 15;
	setp.lt.u32 	%p4, %r45, 3840;
	mov.f32 	%f391, 0fFF800000;
	mov.u32 	%r139, %r4;
	@%p4 bra 	$L__BB0_8;
	and.b32  	%r47, %r5, 33554416;
	neg.s32 	%r138, %r47;
	mul.wide.u32 	%rd24, %r4, 4;
	add.s64 	%rd25, %rd22, %rd24;
	add.s64 	%rd26, %rd25, %rd2;
	add.s64 	%rd52, %rd26, 8192;
	mov.f32 	%f391, 0fFF800000;
	mov.u32 	%r139, %r4;
$L__BB0_7:
	.pragma "nounroll";
	ld.global.nc.f32 	%f61, [%rd52+-8192];
	max.f32 	%f62, %f391, %f61;
	ld.global.nc.f32 	%f63, [%rd52+-7168];
	max.f32 	%f64, %f62, %f63;
	ld.global.nc.f32 	%f65, [%rd52+-6144];
	max.f32 	%f66, %f64, %f65;
	ld.global.nc.f32 	%f67, [%rd52+-5120];
	max.f32 	%f68, %f66, %f67;
	ld.global.nc.f32 	%f69, [%rd52+-4096];
	max.f32 	%f70, %f68, %f69;
	ld.global.nc.f32 	%f71, [%rd52+-3072];
	max.f32 	%f72, %f70, %f71;
	ld.global.nc.f32 	%f73, [%rd52+-2048];
	max.f32 	%f74, %f72, %f73;
	ld.global.nc.f32 	%f75, [%rd52+-1024];
	max.f32 	%f76, %f74, %f75;
	ld.global.nc.f32 	%f77, [%rd52];
	max.f32 	%f78, %f76, %f77;
	ld.global.nc.f32 	%f79, [%rd52+1024];
	max.f32 	%f80, %f78, %f79;
	ld.global.nc.f32 	%f81, [%rd52+2048];
	max.f32 	%f82, %f80, %f81;
	ld.global.nc.f32 	%f83, [%rd52+3072];
	max.f32 	%f84, %f82, %f83;
	ld.global.nc.f32 	%f85, [%rd52+4096];
	max.f32 	%f86, %f84, %f85;
	ld.global.nc.f32 	%f87, [%rd52+5120];
	max.f32 	%f88, %f86, %f87;
	ld.global.nc.f32 	%f89, [%rd52+6144];
	max.f32 	%f90, %f88, %f89;
	ld.global.nc.f32 	%f91, [%rd52+7168];
	max.f32 	%f391, %f90, %f91;
	add.s32 	%r139, %r139, 4096;
	add.s32 	%r138, %r138, 16;
	add.s64 	%rd52, %rd52, 16384;
	setp.eq.s32 	%p5, %r138, 0;
	@%p5 bra 	$L__BB0_8;
	bra.uni 	$L__BB0_7;
$L__BB0_8:
	setp.eq.s32 	%p6, %r6, 0;
	@%p6 bra 	$L__BB0_17;
	and.b32  	%r9, %r5, 7;
	setp.lt.u32 	%p7, %r6, 8;
	@%p7 bra 	$L__BB0_11;
	mul.wide.u32 	%rd27, %r139, 4;
	add.s64 	%rd28, %rd3, %rd27;
	ld.global.nc.f32 	%f93, [%rd28];
	max.f32 	%f94, %f391, %f93;
	ld.global.nc.f32 	%f95, [%rd28+1024];
	max.f32 	%f96, %f94, %f95;
	ld.global.nc.f32 	%f97, [%rd28+2048];
	max.f32 	%f98, %f96, %f97;
	ld.global.nc.f32 	%f99, [%rd28+3072];
	max.f32 	%f100, %f98, %f99;
	ld.global.nc.f32 	%f101, [%rd28+4096];
	max.f32 	%f102, %f100, %f101;
	ld.global.nc.f32 	%f103, [%rd28+5120];
	max.f32 	%f104, %f102, %f103;
	ld.global.nc.f32 	%f105, [%rd28+6144];
	max.f32 	%f106, %f104, %f105;
	ld.global.nc.f32 	%f107, [%rd28+7168];
	max.f32 	%f391, %f106, %f107;
	add.s32 	%r139, %r139, 2048;
$L__BB0_11:
	setp.eq.s32 	%p8, %r9, 0;
	@%p8 bra 	$L__BB0_17;
	and.b32  	%r12, %r5, 3;
	setp.lt.u32 	%p9, %r9, 4;
	@%p9 bra 	$L__BB0_14;
	mul.wide.u32 	%rd29, %r139, 4;
	add.s64 	%rd30, %rd3, %rd29;
	ld.global.nc.f32 	%f109, [%rd30];
	max.f32 	%f110, %f391, %f109;
	ld.global.nc.f32 	%f111, [%rd30+1024];
	max.f32 	%f112, %f110, %f111;
	ld.global.nc.f32 	%f113, [%rd30+2048];
	max.f32 	%f114, %f112, %f113;
	ld.global.nc.f32 	%f115, [%rd30+3072];
	max.f32 	%f391, %f114, %f115;
	add.s32 	%r139, %r139, 1024;
$L__BB0_14:
	setp.eq.s32 	%p10, %r12, 0;
	@%p10 bra 	$L__BB0_17;
	mul.wide.u32 	%rd32, %r139, 4;
	add.s64 	%rd33, %rd22, %rd32;
	add.s64 	%rd51, %rd2, %rd33;
	neg.s32 	%r137, %r12;
$L__BB0_16:
	.pragma "nounroll";
	ld.global.nc.f32 	%f116, [%rd51];
	max.f32 	%f391, %f391, %f116;
	add.s64 	%rd51, %rd51, 1024;
	add.s32 	%r137, %r137, 1;
	setp.eq.s32 	%p11, %r137, 0;
	@%p11 bra 	$L__BB0_17;
	bra.uni 	$L__BB0_16;
$L__BB0_17:
	mov.b32 	%r48, %f391;
	shfl.sync.down.b32	%r49|%p12, %r48, 16, 31, -1;
	mov.b32 	%f117, %r49;
	max.f32 	%f118, %f391, %f117;
	mov.b32 	%r50, %f118;
	shfl.sync.down.b32	%r51|%p13, %r50, 8, 31, -1;
	mov.b32 	%f119, %r51;
	max.f32 	%f120, %f118, %f119;
	mov.b32 	%r52, %f120;
	shfl.sync.down.b32	%r53|%p14, %r52, 4, 31, -1;
	mov.b32 	%f121, %r53;
	max.f32 	%f122, %f120, %f121;
	mov.b32 	%r54, %f122;
	shfl.sync.down.b32	%r55|%p15, %r54, 2, 31, -1;
	mov.b32 	%f123, %r55;
	max.f32 	%f124, %f122, %f123;
	mov.b32 	%r56, %f124;
	shfl.sync.down.b32	%r57|%p16, %r56, 1, 31, -1;
	mov.b32 	%f125, %r57;
	max.f32 	%f14, %f124, %f125;
	shr.u32 	%r22, %r4, 5;
	and.b32  	%r23, %r4, 31;
	setp.ne.s32 	%p17, %r23, 0;
	@%p17 bra 	$L__BB0_19;
	shl.b32 	%r58, %r22, 2;
	mov.u32 	%r59, _ZZN36_GLOBAL__N__8bad3e22_4_k_cu_7aaff6f020ce_fwd_logits_kernelILi256EEEvPKfPKiPfiiifE12warp_buf_max;
	add.s32 	%r60, %r59, %r58;
	st.shared.f32 	[%r60], %f14;
$L__BB0_19:
	bar.sync 	0;
	setp.gt.u32 	%p18, %r4, 31;
	mov.f32 	%f393, 0fFF800000;
	@%p18 bra 	$L__BB0_23;
	setp.gt.u32 	%p19, %r4, 7;
	mov.f32 	%f392, 0fFF800000;
	@%p19 bra 	$L__BB0_22;
	shl.b32 	%r61, %r4, 2;
	mov.u32 	%r62, _ZZN36_GLOBAL__N__8bad3e22_4_k_cu_7aaff6f020ce_fwd_logits_kernelILi256EEEvPKfPKiPfiiifE12warp_buf_max;
	add.s32 	%r63, %r62, %r61;
	ld.shared.f32 	%f392, [%r63];
$L__BB0_22:
	mov.b32 	%r64, %f392;
	shfl.sync.down.b32	%r65|%p20, %r64, 16, 31, -1;
	mov.b32 	%f128, %r65;
	max.f32 	%f129, %f392, %f128;
	mov.b32 	%r66, %f129;
	shfl.sync.down.b32	%r67|%p21, %r66, 8, 31, -1;
	mov.b32 	%f130, %r67;
	max.f32 	%f131, %f129, %f130;
	mov.b32 	%r68, %f131;
	shfl.sync.down.b32	%r69|%p22, %r68, 4, 31, -1;
	mov.b32 	%f132, %r69;
	max.f32 	%f133, %f131, %f132;
	mov.b32 	%r70, %f133;
	shfl.sync.down.b32	%r71|%p23, %r70, 2, 31, -1;
	mov.b32 	%f134, %r71;
	max.f32 	%f135, %f133, %f134;
	mov.b32 	%r72, %f135;
	shfl.sync.down.b32	%r73|%p24, %r72, 1, 31, -1;
	mov.b32 	%f136, %r73;
	max.f32 	%f137, %f135, %f136;
	setp.eq.s32 	%p25, %r4, 0;
	selp.f32 	%f393, %f137, 0fFF800000, %p25;
$L__BB0_23:
	bar.sync 	0;
	setp.ne.s32 	%p26, %r4, 0;
	@%p26 bra 	$L__BB0_25;
	st.shared.f32 	[_ZZN36_GLOBAL__N__8bad3e22_4_k_cu_7aaff6f020ce_fwd_logits_kernelILi256EEEvPKfPKiPfiiifE5s_max], %f393;
$L__BB0_25:
	setp.ge.s32 	%p27, %r4, %r41;
	bar.sync 	0;
	mov.f32 	%f410, 0f00000000;
	ld.shared.f32 	%f19, [_ZZN36_GLOBAL__N__8bad3e22_4_k_cu_7aaff6f020ce_fwd_logits_kernelILi256EEEvPKfPKiPfiiifE5s_max];
	mov.f32 	%f411, %f410;
	@%p27 bra 	$L__BB0_38;
	not.b32 	%r74, %r4;
	add.s32 	%r75, %r41, %r74;
	shr.u32 	%r76, %r75, 8;
	add.s32 	%r24, %r76, 1;
	and.b32  	%r25, %r24, 15;
	setp.lt.u32 	%p28, %r75, 3840;
	mov.f32 	%f411, 0f00000000;
	mov.u32 	%r145, %r4;
	mov.f32 	%f410, %f411;
	@%p28 bra 	$L__BB0_29;
	and.b32  	%r77, %r24, 33554416;
	neg.s32 	%r144, %r77;
	mul.wide.u32 	%rd35, %r4, 4;
	add.s64 	%rd36, %rd22, %rd35;
	add.s64 	%rd37, %rd36, %rd2;
	add.s64 	%rd54, %rd37, 8192;
	mov.f32 	%f411, 0f00000000;
	mov.u32 	%r145, %r4;
$L__BB0_28:
	.pragma "nounroll";
	ld.global.nc.f32 	%f142, [%rd54+-8192];
	sub.f32 	%f143, %f142, %f19;
	mul.f32 	%f144, %f143, 0f3FB8AA3B;
	ex2.approx.f32 	%f145, %f144;
	add.f32 	%f146, %f410, %f145;
	add.f32 	%f147, %f411, %f142;
	ld.global.nc.f32 	%f148, [%rd54+-7168];
	sub.f32 	%f149, %f148, %f19;
	mul.f32 	%f150, %f149, 0f3FB8AA3B;
	ex2.approx.f32 	%f151, %f150;
	add.f32 	%f152, %f146, %f151;
	add.f32 	%f153, %f147, %f148;
	ld.global.nc.f32 	%f154, [%rd54+-6144];
	sub.f32 	%f155, %f154, %f19;
	mul.f32 	%f156, %f155, 0f3FB8AA3B;
	ex2.approx.f32 	%f157, %f156;
	add.f32 	%f158, %f152, %f157;
	add.f32 	%f159, %f153, %f154;
	ld.global.nc.f32 	%f160, [%rd54+-5120];
	sub.f32 	%f161, %f160, %f19;
	mul.f32 	%f162, %f161, 0f3FB8AA3B;
	ex2.approx.f32 	%f163, %f162;
	add.f32 	%f164, %f158, %f163;
	add.f32 	%f165, %f159, %f160;
	ld.global.nc.f32 	%f166, [%rd54+-4096];
	sub.f32 	%f167, %f166, %f19;
	mul.f32 	%f168, %f167, 0f3FB8AA3B;
	ex2.approx.f32 	%f169, %f168;
	add.f32 	%f170, %f164, %f169;
	add.f32 	%f171, %f165, %f166;
	ld.global.nc.f32 	%f172, [%rd54+-3072];
	sub.f32 	%f173, %f172, %f19;
	mul.f32 	%f174, %f173, 0f3FB8AA3B;
	ex2.approx.f32 	%f175, %f174;
	add.f32 	%f176, %f170, %f175;
	add.f32 	%f177, %f171, %f172;
	ld.global.nc.f32 	%f178, [%rd54+-2048];
	sub.f32 	%f179, %f178, %f19;
	mul.f32 	%f180, %f179, 0f3FB8AA3B;
	ex2.approx.f32 	%f181, %f180;
	add.f32 	%f182, %f176, %f181;
	add.f32 	%f183, %f177, %f178;
	ld.global.nc.f32 	%f184, [%rd54+-1024];
	sub.f32 	%f185, %f184, %f19;
	mul.f32 	%f186, %f185, 0f3FB8AA3B;
	ex2.approx.f32 	%f187, %f186;
	add.f32 	%f188, %f182, %f187;
	add.f32 	%f189, %f183, %f184;
	ld.global.nc.f32 	%f190, [%rd54];
	sub.f32 	%f191, %f190, %f19;
	mul.f32 	%f192, %f191, 0f3FB8AA3B;
	ex2.approx.f32 	%f193, %f192;
	add.f32 	%f194, %f188, %f193;
	add.f32 	%f195, %f189, %f190;
	ld.global.nc.f32 	%f196, [%rd54+1024];
	sub.f32 	%f197, %f196, %f19;
	mul.f32 	%f198, %f197, 0f3FB8AA3B;
	ex2.approx.f32 	%f199, %f198;
	add.f32 	%f200, %f194, %f199;
	add.f32 	%f201, %f195, %f196;
	ld.global.nc.f32 	%f202, [%rd54+2048];
	sub.f32 	%f203, %f202, %f19;
	mul.f32 	%f204, %f203, 0f3FB8AA3B;
	ex2.approx.f32 	%f205, %f204;
	add.f32 	%f206, %f200, %f205;
	add.f32 	%f207, %f201, %f202;
	ld.global.nc.f32 	%f208, [%rd54+3072];
	sub.f32 	%f209, %f208, %f19;
	mul.f32 	%f210, %f209, 0f3FB8AA3B;
	ex2.approx.f32 	%f211, %f210;
	add.f32 	%f212, %f206, %f211;
	add.f32 	%f213, %f207, %f208;
	ld.global.nc.f32 	%f214, [%rd54+4096];
	sub.f32 	%f215, %f214, %f19;
	mul.f32 	%f216, %f215, 0f3FB8AA3B;
	ex2.approx.f32 	%f217, %f216;
	add.f32 	%f218, %f212, %f217;
	add.f32 	%f219, %f213, %f214;
	ld.global.nc.f32 	%f220, [%rd54+5120];
	sub.f32 	%f221, %f220, %f19;
	mul.f32 	%f222, %f221, 0f3FB8AA3B;
	ex2.approx.f32 	%f223, %f222;
	add.f32 	%f224, %f218, %f223;
	add.f32 	%f225, %f219, %f220;
	ld.global.nc.f32 	%f226, [%rd54+6144];
	sub.f32 	%f227, %f226, %f19;
	mul.f32 	%f228, %f227, 0f3FB8AA3B;
	ex2.approx.f32 	%f229, %f228;
	add.f32 	%f230, %f224, %f229;
	add.f32 	%f231, %f225, %f226;
	ld.global.nc.f32 	%f232, [%rd54+7168];
	sub.f32 	%f233, %f232, %f19;
	mul.f32 	%f234, %f233, 0f3FB8AA3B;
	ex2.approx.f32 	%f235, %f234;
	add.f32 	%f410, %f230, %f235;
	add.f32 	%f411, %f231, %f232;
	add.s32 	%r145, %r145, 4096;
	add.s32 	%r144, %r144, 16;
	add.s64 	%rd54, %rd54, 16384;
	setp.eq.s32 	%p29, %r144, 0;
	@%p29 bra 	$L__BB0_29;
	bra.uni 	$L__BB0_28;
$L__BB0_29:
	setp.eq.s32 	%p30, %r25, 0;
	@%p30 bra 	$L__BB0_38;
	and.b32  	%r28, %r24, 7;
	setp.lt.u32 	%p31, %r25, 8;
	@%p31 bra 	$L__BB0_32;
	mul.wide.u32 	%rd38, %r145, 4;
	add.s64 	%rd39, %rd3, %rd38;
	ld.global.nc.f32 	%f237, [%rd39];
	sub.f32 	%f238, %f237, %f19;
	mul.f32 	%f239, %f238, 0f3FB8AA3B;
	ex2.approx.f32 	%f240, %f239;
	add.f32 	%f241, %f410, %f240;
	add.f32 	%f242, %f411, %f237;
	ld.global.nc.f32 	%f243, [%rd39+1024];
	sub.f32 	%f244, %f243, %f19;
	mul.f32 	%f245, %f244, 0f3FB8AA3B;
	ex2.approx.f32 	%f246, %f245;
	add.f32 	%f247, %f241, %f246;
	add.f32 	%f248, %f242, %f243;
	ld.global.nc.f32 	%f249, [%rd39+2048];
	sub.f32 	%f250, %f249, %f19;
	mul.f32 	%f251, %f250, 0f3FB8AA3B;
	ex2.approx.f32 	%f252, %f251;
	add.f32 	%f253, %f247, %f252;
	add.f32 	%f254, %f248, %f249;
	ld.global.nc.f32 	%f255, [%rd39+3072];
	sub.f32 	%f256, %f255, %f19;
	mul.f32 	%f257, %f256, 0f3FB8AA3B;
	ex2.approx.f32 	%f258, %f257;
	add.f32 	%f259, %f253, %f258;
	add.f32 	%f260, %f254, %f255;
	ld.global.nc.f32 	%f261, [%rd39+4096];
	sub.f32 	%f262, %f261, %f19;
	mul.f32 	%f263, %f262, 0f3FB8AA3B;
	ex2.approx.f32 	%f264, %f263;
	add.f32 	%f265, %f259, %f264;
	add.f32 	%f266, %f260, %f261;
	ld.global.nc.f32 	%f267, [%rd39+5120];
	sub.f32 	%f268, %f267, %f19;
	mul.f32 	%f269, %f268, 0f3FB8AA3B;
	ex2.approx.f32 	%f270, %f269;
	add.f32 	%f271, %f265, %f270;
	add.f32 	%f272, %f266, %f267;
	ld.global.nc.f32 	%f273, [%rd39+6144];
	sub.f32 	%f274, %f273, %f19;
	mul.f32 	%f275, %f274, 0f3FB8AA3B;
	ex2.approx.f32 	%f276, %f275;
	add.f32 	%f277, %f271, %f276;
	add.f32 	%f278, %f272, %f273;
	ld.global.nc.f32 	%f279, [%rd39+7168];
	sub.f32 	%f280, %f279, %f19;
	mul.f32 	%f281, %f280, 0f3FB8AA3B;
	ex2.approx.f32 	%f282, %f281;
	add.f32 	%f410, %f277, %f282;
	add.f32 	%f411, %f278, %f279;
	add.s32 	%r145, %r145, 2048;
$L__BB0_32:
	setp.eq.s32 	%p32, %r28, 0;
	@%p32 bra 	$L__BB0_38;
	and.b32  	%r31, %r24, 3;
	setp.lt.u32 	%p33, %r28, 4;
	@%p33 bra 	$L__BB0_35;
	mul.wide.u32 	%rd40, %r145, 4;
	add.s64 	%rd41, %rd3, %rd40;
	ld.global.nc.f32 	%f284, [%rd41];
	sub.f32 	%f285, %f284, %f19;
	mul.f32 	%f286, %f285, 0f3FB8AA3B;
	ex2.approx.f32 	%f287, %f286;
	add.f32 	%f288, %f410, %f287;
	add.f32 	%f289, %f411, %f284;
	ld.global.nc.f32 	%f290, [%rd41+1024];
	sub.f32 	%f291, %f290, %f19;
	mul.f32 	%f292, %f291, 0f3FB8AA3B;
	ex2.approx.f32 	%f293, %f292;
	add.f32 	%f294, %f288, %f293;
	add.f32 	%f295, %f289, %f290;
	ld.global.nc.f32 	%f296, [%rd41+2048];
	sub.f32 	%f297, %f296, %f19;
	mul.f32 	%f298, %f297, 0f3FB8AA3B;
	ex2.approx.f32 	%f299, %f298;
	add.f32 	%f300, %f294, %f299;
	add.f32 	%f301, %f295, %f296;
	ld.global.nc.f32 	%f302, [%rd41+3072];
	sub.f32 	%f303, %f302, %f19;
	mul.f32 	%f304, %f303, 0f3FB8AA3B;
	ex2.approx.f32 	%f305, %f304;
	add.f32 	%f410, %f300, %f305;
	add.f32 	%f411, %f301, %f302;
	add.s32 	%r145, %r145, 1024;
$L__BB0_35:
	setp.eq.s32 	%p34, %r31, 0;
	@%p34 bra 	$L__BB0_38;
	mul.wide.u32 	%rd43, %r145, 4;
	add.s64 	%rd44, %rd22, %rd43;
	add.s64 	%rd53, %rd2, %rd44;
	neg.s32 	%r143, %r31;
$L__BB0_37:
	.pragma "nounroll";
	ld.global.nc.f32 	%f306, [%rd53];
	sub.f32 	%f307, %f306, %f19;
	mul.f32 	%f308, %f307, 0f3FB8AA3B;
	ex2.approx.f32 	%f309, %f308;
	add.f32 	%f410, %f410, %f309;
	add.f32 	%f411, %f411, %f306;
	add.s64 	%rd53, %rd53, 1024;
	add.s32 	%r143, %r143, 1;
	setp.eq.s32 	%p35, %r143, 0;
	@%p35 bra 	$L__BB0_38;
	bra.uni 	$L__BB0_37;
$L__BB0_38:
	setp.ne.s32 	%p36, %r23, 0;
	mov.b32 	%r78, %f410;
	shfl.sync.down.b32	%r79|%p37, %r78, 16, 31, -1;
	mov.b32 	%f310, %r79;
	add.f32 	%f311, %f410, %f310;
	mov.b32 	%r80, %f311;
	shfl.sync.down.b32	%r81|%p38, %r80, 8, 31, -1;
	mov.b32 	%f312, %r81;
	add.f32 	%f313, %f311, %f312;
	mov.b32 	%r82, %f313;
	shfl.sync.down.b32	%r83|%p39, %r82, 4, 31, -1;
	mov.b32 	%f314, %r83;
	add.f32 	%f315, %f313, %f314;
	mov.b32 	%r84, %f315;
	shfl.sync.down.b32	%r85|%p40, %r84, 2, 31, -1;
	mov.b32 	%f316, %r85;
	add.f32 	%f317, %f315, %f316;
	mov.b32 	%r86, %f317;
	shfl.sync.down.b32	%r87|%p41, %r86, 1, 31, -1;
	mov.b32 	%f318, %r87;
	add.f32 	%f46, %f317, %f318;
	mov.b32 	%r88, %f411;
	shfl.sync.down.b32	%r89|%p42, %r88, 16, 31, -1;
	mov.b32 	%f319, %r89;
	add.f32 	%f320, %f411, %f319;
	mov.b32 	%r90, %f320;
	shfl.sync.down.b32	%r91|%p43, %r90, 8, 31, -1;
	mov.b32 	%f321, %r91;
	add.f32 	%f322, %f320, %f321;
	mov.b32 	%r92, %f322;
	shfl.sync.down.b32	%r93|%p44, %r92, 4, 31, -1;
	mov.b32 	%f323, %r93;
	add.f32 	%f324, %f322, %f323;
	mov.b32 	%r94, %f324;
	shfl.sync.down.b32	%r95|%p45, %r94, 2, 31, -1;
	mov.b32 	%f325, %r95;
	add.f32 	%f326, %f324, %f325;
	mov.b32 	%r96, %f326;
	shfl.sync.down.b32	%r97|%p46, %r96, 1, 31, -1;
	mov.b32 	%f327, %r97;
	add.f32 	%f47, %f326, %f327;
	@%p36 bra 	$L__BB0_40;
	shl.b32 	%r98, %r22, 2;
	mov.u32 	%r99, _ZZN36_GLOBAL__N__8bad3e22_4_k_cu_7aaff6f020ce_fwd_logits_kernelILi256EEEvPKfPKiPfiiifE10warp_buf_e;
	add.s32 	%r100, %r99, %r98;
	st.shared.f32 	[%r100], %f46;
	mov.u32 	%r101, _ZZN36_GLOBAL__N__8bad3e22_4_k_cu_7aaff6f020ce_fwd_logits_kernelILi256EEEvPKfPKiPfiiifE11warp_buf_sx;
	add.s32 	%r102, %r101, %r98;
	st.shared.f32 	[%r102], %f47;
$L__BB0_40:
	setp.gt.u32 	%p47, %r4, 31;
	bar.sync 	0;
	mov.f32 	%f414, 0f00000000;
	mov.f32 	%f415, %f414;
	@%p47 bra 	$L__BB0_44;
	setp.gt.u32 	%p48, %r4, 7;
	mov.f32 	%f412, 0f00000000;
	mov.f32 	%f413, %f412;
	@%p48 bra 	$L__BB0_43;
	shl.b32 	%r103, %r4, 2;
	mov.u32 	%r104, _ZZN36_GLOBAL__N__8bad3e22_4_k_cu_7aaff6f020ce_fwd_logits_kernelILi256EEEvPKfPKiPfiiifE10warp_buf_e;
	add.s32 	%r105, %r104, %r103;
	ld.shared.f32 	%f412, [%r105];
	mov.u32 	%r106, _ZZN36_GLOBAL__N__8bad3e22_4_k_cu_7aaff6f020ce_fwd_logits_kernelILi256EEEvPKfPKiPfiiifE11warp_buf_sx;
	add.s32 	%r107, %r106, %r103;
	ld.shared.f32 	%f413, [%r107];
$L__BB0_43:
	setp.eq.s32 	%p49, %r4, 0;
	mov.b32 	%r108, %f412;
	shfl.sync.down.b32	%r109|%p50, %r108, 16, 31, -1;
	mov.b32 	%f330, %r109;
	add.f32 	%f331, %f412, %f330;
	mov.b32 	%r110, %f331;
	shfl.sync.down.b32	%r111|%p51, %r110, 8, 31, -1;
	mov.b32 	%f332, %r111;
	add.f32 	%f333, %f331, %f332;
	mov.b32 	%r112, %f333;
	shfl.sync.down.b32	%r113|%p52, %r112, 4, 31, -1;
	mov.b32 	%f334, %r113;
	add.f32 	%f335, %f333, %f334;
	mov.b32 	%r114, %f335;
	shfl.sync.down.b32	%r115|%p53, %r114, 2, 31, -1;
	mov.b32 	%f336, %r115;
	add.f32 	%f337, %f335, %f336;
	mov.b32 	%r116, %f337;
	shfl.sync.down.b32	%r117|%p54, %r116, 1, 31, -1;
	mov.b32 	%f338, %r117;
	add.f32 	%f339, %f337, %f338;
	mov.b32 	%r118, %f413;
	shfl.sync.down.b32	%r119|%p55, %r118, 16, 31, -1;
	mov.b32 	%f340, %r119;
	add.f32 	%f341, %f413, %f340;
	mov.b32 	%r120, %f341;
	shfl.sync.down.b32	%r121|%p56, %r120, 8, 31, -1;
	mov.b32 	%f342, %r121;
	add.f32 	%f343, %f341, %f342;
	mov.b32 	%r122, %f343;
	shfl.sync.down.b32	%r123|%p57, %r122, 4, 31, -1;
	mov.b32 	%f344, %r123;
	add.f32 	%f345, %f343, %f344;
	mov.b32 	%r124, %f345;
	shfl.sync.down.b32	%r125|%p58, %r124, 2, 31, -1;
	mov.b32 	%f346, %r125;
	add.f32 	%f347, %f345, %f346;
	mov.b32 	%r126, %f347;
	shfl.sync.down.b32	%r127|%p59, %r126, 1, 31, -1;
	mov.b32 	%f348, %r127;
	add.f32 	%f349, %f347, %f348;
	selp.f32 	%f414, %f339, 0f00000000, %p49;
	selp.f32 	%f415, %f349, 0f00000000, %p49;
$L__BB0_44:
	setp.ne.s32 	%p60, %r4, 0;
	bar.sync 	0;
	@%p60 bra 	$L__BB0_46;
	st.shared.f32 	[_ZZN36_GLOBAL__N__8bad3e22_4_k_cu_7aaff6f020ce_fwd_logits_kernelILi256EEEvPKfPKiPfiiifE5s_den], %f414;
	st.shared.f32 	[_ZZN36_GLOBAL__N__8bad3e22_4_k_cu_7aaff6f020ce_fwd_logits_kernelILi256EEEvPKfPKiPfiiifE6s_sumx], %f415;
$L__BB0_46:
	setp.ne.s32 	%p61, %r4, 0;
	bar.sync 	0;
	@%p61 bra 	$L__BB0_48;
	ld.shared.f32 	%f350, [_ZZN36_GLOBAL__N__8bad3e22_4_k_cu_7aaff6f020ce_fwd_logits_kernelILi256EEEvPKfPKiPfiiifE6s_sumx];
	ld.shared.f32 	%f351, [_ZZN36_GLOBAL__N__8bad3e22_4_k_cu_7aaff6f020ce_fwd_logits_kernelILi256EEEvPKfPKiPfiiifE5s_den];
	setp.lt.f32 	%p62, %f351, 0f00800000;
	mul.f32 	%f352, %f351, 0f4B000000;
	selp.f32 	%f353, %f352, %f351, %p62;
	selp.f32 	%f354, 0fC1B80000, 0f00000000, %p62;
	mov.b32 	%r128, %f353;
	add.s32 	%r129, %r128, -1059760811;
	and.b32  	%r130, %r129, -8388608;
	sub.s32 	%r131, %r128, %r130;
	mov.b32 	%f355, %r131;
	cvt.rn.f32.s32 	%f356, %r130;
	fma.rn.f32 	%f357, %f356, 0f34000000, %f354;
	add.f32 	%f358, %f355, 0fBF800000;
	fma.rn.f32 	%f359, %f358, 0fBE055027, 0f3E1039F6;
	fma.rn.f32 	%f360, %f359, %f358, 0fBDF8CDCC;
	fma.rn.f32 	%f361, %f360, %f358, 0f3E0F2955;
	fma.rn.f32 	%f362, %f361, %f358, 0fBE2AD8B9;
	fma.rn.f32 	%f363, %f362, %f358, 0f3E4CED0B;
	fma.rn.f32 	%f364, %f363, %f358, 0fBE7FFF22;
	fma.rn.f32 	%f365, %f364, %f358, 0f3EAAAA78;
	fma.rn.f32 	%f366, %f365, %f358, 0fBF000000;
	mul.f32 	%f367, %f358, %f366;
	fma.rn.f32 	%f368, %f367, %f358, %f358;
	fma.rn.f32 	%f369, %f357, 0f3F317218, %f368;
	setp.gt.u32 	%p63, %r128, 2139095039;
	fma.rn.f32 	%f370, %f353, 0f7F800000, 0f7F800000;
	selp.f32 	%f371, %f370, %f369, %p63;
	setp.eq.f32 	%p64, %f353, 0f00000000;
	selp.f32 	%f372, 0fFF800000, %f371, %p64;
	add.f32 	%f373, %f19, %f372;
	mul.wide.s32 	%rd45, %r2, 4;
	add.s64 	%rd46, %rd3, %rd45;
	ld.global.nc.f32 	%f374, [%rd46];
	cvt.rn.f32.s32 	%f375, %r41;
	div.rn.f32 	%f376, %f350, %f375;
	sub.f32 	%f377, %f373, %f374;
	sub.f32 	%f378, %f373, %f376;
	mov.f32 	%f379, 0f3F800000;
	sub.f32 	%f380, %f379, %f56;
	mul.f32 	%f381, %f56, %f378;
	fma.rn.f32 	%f382, %f380, %f377, %f381;
	mul.wide.u32 	%rd47, %r1, 4;
	add.s64 	%rd48, %rd1, %rd47;
	st.global.f32 	[%rd48], %f382;
$L__BB0_48:
	ret;

}
.entry _ZN36_GLOBAL__N__8bad3e22_4_k_cu_7aaff6f020ce_bwd_logits_kernelILi256EEEvPKfPKiPfiifif(
	.param .u64 .ptr .align 1 _ZN36_GLOBAL__N__8bad3e22_4_k_cu_7aaff6f020ce_bwd_logits_kernelILi256EEEvPKfPKiPfiifif_param_0,
	.param .u64 .ptr .align 1 _ZN36_GLOBAL__N__8bad3e22_4_k_cu_7aaff6f020ce_bwd_logits_kernelILi256EEEvPKfPKiPfiifif_param_1,
	.param .u64 .ptr .align 1 _ZN36_GLOBAL__N__8bad3e22_4_k_cu_7aaff6f020ce_bwd_logits_kernelILi256EEEvPKfPKiPfiifif_param_2,
	.param .u32 _ZN36_GLOBAL__N__8bad3e22_4_k_cu_7aaff6f020ce_bwd_logits_kernelILi256EEEvPKfPKiPfiifif_param_3,
	.param .u32 _ZN36_GLOBAL__N__8bad3e22_4_k_cu_7aaff6f020ce_bwd_logits_kernelILi256EEEvPKfPKiPfiifif_param_4,
	.param .f32 _ZN36_GLOBAL__N__8bad3e22_4_k_cu_7aaff6f020ce_bwd_logits_kernelILi256EEEvPKfPKiPfiifif_param_5,
	.param .u32 _ZN36_GLOBAL__N__8bad3e22_4_k_cu_7aaff6f020ce_bwd_logits_kernelILi256EEEvPKfPKiPfiifif_param_6,
	.param .f32 _ZN36_GLOBAL__N__8bad3e22_4_k_cu_7aaff6f020ce_bwd_logits_kernelILi256EEEvPKfPKiPfiifif_param_7
)
{
	.reg .pred 	%p<66>;
	.reg .b32 	%r<168>;
	.reg .b32 	%f<216>;
	.reg .b64 	%rd<83>;
	// demoted variable
	.shared .align 4 .b8 _ZZN36_GLOBAL__N__8bad3e22_4_k_cu_7aaff6f020ce_bwd_logits_kernelILi256EEEvPKfPKiPfiififE12warp_buf_max[32];
	// demoted variable
	.shared .align 4 .f32 _ZZN36_GLOBAL__N__8bad3e22_4_k_cu_7aaff6f020ce_bwd_logits_kernelILi256EEEvPKfPKiPfiififE5s_max;
	// demoted variable
	.shared .align 4 .b8 _ZZN36_GLOBAL__N__8bad3e22_4_k_cu_7aaff6f020ce_bwd_logits_kernelILi256EEEvPKfPKiPfiififE10warp_buf_e[32];
	// demoted variable
	.shared .align 4 .f32 _ZZN36_GLOBAL__N__8bad3e22_4_k_cu_7aaff6f020ce_bwd_logits_kernelILi256EEEvPKfPKiPfiififE5s_den;
	ld.param.u64 	%rd34, [_ZN36_GLOBAL__N__8bad3e22_4_k_cu_7aaff6f020ce_bwd_logits_kernelILi256EEEvPKfPKiPfiifif_param_0];
	ld.param.u64 	%rd32, [_ZN36_GLOBAL__N__8bad3e22_4_k_cu_7aaff6f020ce_bwd_logits_kernelILi256EEEvPKfPKiPfiifif_param_1];
	ld.param.u64 	%rd33, [_ZN36_GLOBAL__N__8bad3e22_4_k_cu_7aaff6f020ce_bwd_logits_kernelILi256EEEvPKfPKiPfiifif_param_2];
	ld.param.u32 	%r67, [_ZN36_GLOBAL__N__8bad3e22_4_k_cu_7aaff6f020ce_bwd_logits_kernelILi256EEEvPKfPKiPfiifif_param_3];
	ld.param.u32 	%r65, [_ZN36_GLOBAL__N__8bad3e22_4_k_cu_7aaff6f020ce_bwd_logits_kernelILi256EEEvPKfPKiPfiifif_param_4];
	ld.param.f32 	%f35, [_ZN36_GLOBAL__N__8bad3e22_4_k_cu_7aaff6f020ce_bwd_logits_kernelILi256EEEvPKfPKiPfiifif_param_5];
	ld.param.u32 	%r66, [_ZN36_GLOBAL__N__8bad3e22_4_k_cu_7aaff6f020ce_bwd_logits_kernelILi256EEEvPKfPKiPfiifif_param_6];
	ld.param.f32 	%f36, [_ZN36_GLOBAL__N__8bad3e22_4_k_cu_7aaff6f020ce_bwd_logits_kernelILi256EEEvPKfPKiPfiifif_param_7];
	cvta.to.global.u64 	%rd1, %rd34;
	mov.u32 	%r1, %ctaid.x;
	setp.ge.s32 	%p1, %r1, %r67;
	@%p1 bra 	$L__BB1_58;
	cvta.to.global.u64 	%rd35, %rd32;
	cvta.to.global.u64 	%rd2, %rd33;
	mul.wide.u32 	%rd36, %r1, 4;
	add.s64 	%rd37, %rd35, %rd36;
	ld.global.nc.u32 	%r2, [%rd37];
	mul.lo.s32 	%r3, %r65, %r1;
	mul.wide.s32 	%rd38, %r3, 4;
	add.s64 	%rd3, %rd2, %rd38;
	setp.ne.s32 	%p2, %r2, %r66;
	@%p2 bra 	$L__BB1_15;
	mov.u32 	%r164, %tid.x;
	setp.ge.s32 	%p57, %r164, %r65;
	@%p57 bra 	$L__BB1_58;
	not.b32 	%r139, %r164;
	add.s32 	%r140, %r65, %r139;
	shr.u32 	%r141, %r140, 8;
	add.s32 	%r5, %r141, 1;
	and.b32  	%r6, %r5, 15;
	setp.lt.u32 	%p58, %r140, 3840;
	@%p58 bra 	$L__BB1_6;
	and.b32  	%r142, %r5, 33554416;
	neg.s32 	%r147, %r142;
	mul.wide.u32 	%rd64, %r164, 4;
	add.s64 	%rd65, %rd38, %rd64;
	add.s64 	%rd66, %rd65, %rd2;
	add.s64 	%rd74, %rd66, 8192;
$L__BB1_5:
	.pragma "nounroll";
	mov.b32 	%r143, 0;
	st.global.u32 	[%rd74+-8192], %r143;
	st.global.u32 	[%rd74+-7168], %r143;
	st.global.u32 	[%rd74+-6144], %r143;
	st.global.u32 	[%rd74+-5120], %r143;
	st.global.u32 	[%rd74+-4096], %r143;
	st.global.u32 	[%rd74+-3072], %r143;
	st.global.u32 	[%rd74+-2048], %r143;
	st.global.u32 	[%rd74+-1024], %r143;
	st.global.u32 	[%rd74], %r143;
	st.global.u32 	[%rd74+1024], %r143;
	st.global.u32 	[%rd74+2048], %r143;
	st.global.u32 	[%rd74+3072], %r143;
	st.global.u32 	[%rd74+4096], %r143;
	st.global.u32 	[%rd74+5120], %r143;
	st.global.u32 	[%rd74+6144], %r143;
	st.global.u32 	[%rd74+7168], %r143;
	add.s32 	%r164, %r164, 4096;
	add.s32 	%r147, %r147, 16;
	add.s64 	%rd74, %rd74, 16384;
	setp.eq.s32 	%p59, %r147, 0;
	@%p59 bra 	$L__BB1_6;
	bra.uni 	$L__BB1_5;
$L__BB1_6:
	setp.eq.s32 	%p60, %r6, 0;
	@%p60 bra 	$L__BB1_58;
	and.b32  	%r56, %r5, 7;
	setp.lt.u32 	%p61, %r6, 8;
	@%p61 bra 	$L__BB1_9;
	mul.wide.u32 	%rd67, %r164, 4;
	add.s64 	%rd68, %rd3, %rd67;
	mov.b32 	%r144, 0;
	st.global.u32 	[%rd68], %r144;
	st.global.u32 	[%rd68+1024], %r144;
	st.global.u32 	[%rd68+2048], %r144;
	st.global.u32 	[%rd68+3072], %r144;
	st.global.u32 	[%rd68+4096], %r144;
	st.global.u32 	[%rd68+5120], %r144;
	st.global.u32 	[%rd68+6144], %r144;
	st.global.u32 	[%rd68+7168], %r144;
	add.s32 	%r164, %r164, 2048;
$L__BB1_9:
	setp.eq.s32 	%p62, %r56, 0;
	@%p62 bra 	$L__BB1_58;
	and.b32  	%r59, %r5, 3;
	setp.lt.u32 	%p63, %r56, 4;
	@%p63 bra 	$L__BB1_12;
	mul.wide.u32 	%rd69, %r164, 4;
	add.s64 	%rd70, %rd3, %rd69;
	mov.b32 	%r145, 0;
	st.global.u32 	[%rd70], %r145;
	st.global.u32 	[%rd70+1024], %r145;
	st.global.u32 	[%rd70+2048], %r145;
	st.global.u32 	[%rd70+3072], %r145;
	add.s32 	%r164, %r164, 1024;
$L__BB1_12:
	setp.eq.s32 	%p64, %r59, 0;
	@%p64 bra 	$L__BB1_58;
	mul.wide.u32 	%rd72, %r164, 4;
	add.s64 	%rd73, %rd38, %rd72;
	add.s64 	%rd82, %rd2, %rd73;
	neg.s32 	%r167, %r59;
$L__BB1_14:
	.pragma "nounroll";
	mov.b32 	%r146, 0;
	st.global.u32 	[%rd82], %r146;
	add.s64 	%rd82, %rd82, 1024;
	add.s32 	%r167, %r167, 1;
	setp.ne.s32 	%p65, %r167, 0;
	@%p65 bra 	$L__BB1_14;
	bra.uni 	$L__BB1_58;
$L__BB1_15:
	mov.u32 	%r163, %tid.x;
	setp.ge.s32 	%p3, %r163, %r65;
	mov.f32 	%f206, 0fFF800000;
	@%p3 bra 	$L__BB1_28;
	not.b32 	%r68, %r163;
	add.s32 	%r69, %r65, %r68;
	shr.u32 	%r70, %r69, 8;
	add.s32 	%r13, %r70, 1;
	and.b32  	%r14, %r13, 15;
	setp.lt.u32 	%p4, %r69, 3840;
	mov.f32 	%f206, 0fFF800000;
	mov.u32 	%r154, %r163;
	@%p4 bra 	$L__BB1_19;
	and.b32  	%r71, %r13, 33554416;
	neg.s32 	%r153, %r71;
	mul.wide.u32 	%rd40, %r163, 4;
	add.s64 	%rd41, %rd38, %rd40;
	add.s64 	%rd42, %rd41, %rd1;
	add.s64 	%rd76, %rd42, 8192;
	mov.f32 	%f206, 0fFF800000;
	mov.u32 	%r154, %r163;
$L__BB1_18:
	.pragma "nounroll";
	ld.global.nc.f32 	%f41, [%rd76+-8192];
	max.f32 	%f42, %f206, %f41;
	ld.global.nc.f32 	%f43, [%rd76+-7168];
	max.f32 	%f44, %f42, %f43;
	ld.global.nc.f32 	%f45, [%rd76+-6144];
	max.f32 	%f46, %f44, %f45;
	ld.global.nc.f32 	%f47, [%rd76+-5120];
	max.f32 	%f48, %f46, %f47;
	ld.global.nc.f32 	%f49, [%rd76+-4096];
	max.f32 	%f50, %f48, %f49;
	ld.global.nc.f32 	%f51, [%rd76+-3072];
	max.f32 	%f52, %f50, %f51;
	ld.global.nc.f32 	%f53, [%rd76+-2048];
	max.f32 	%f54, %f52, %f53;
	ld.global.nc.f32 	%f55, [%rd76+-1024];
	max.f32 	%f56, %f54, %f55;
	ld.global.nc.f32 	%f57, [%rd76];
	max.f32 	%f58, %f56, %f57;
	ld.global.nc.f32 	%f59, [%rd76+1024];
	max.f32 	%f60, %f58, %f59;
	ld.global.nc.f32 	%f61, [%rd76+2048];
	max.f32 	%f62, %f60, %f61;
	ld.global.nc.f32 	%f63, [%rd76+3072];
	max.f32 	%f64, %f62, %f63;
	ld.global.nc.f32 	%f65, [%rd76+4096];
	max.f32 	%f66, %f64, %f65;
	ld.global.nc.f32 	%f67, [%rd76+5120];
	max.f32 	%f68, %f66, %f67;
	ld.global.nc.f32 	%f69, [%rd76+6144];
	max.f32 	%f70, %f68, %f69;
	ld.global.nc.f32 	%f71, [%rd76+7168];
	max.f32 	%f206, %f70, %f71;
	add.s32 	%r154, %r154, 4096;
	add.s32 	%r153, %r153, 16;
	add.s64 	%rd76, %rd76, 16384;
	setp.eq.s32 	%p5, %r153, 0;
	@%p5 bra 	$L__BB1_19;
	bra.uni 	$L__BB1_18;
$L__BB1_19:
	setp.eq.s32 	%p6, %r14, 0;
	@%p6 bra 	$L__BB1_28;
	add.s64 	%rd8, %rd1, %rd38;
	and.b32  	%r17, %r13, 7;
	setp.lt.u32 	%p7, %r14, 8;
	@%p7 bra 	$L__BB1_22;
	mul.wide.u32 	%rd44, %r154, 4;
	add.s64 	%rd45, %rd8, %rd44;
	ld.global.nc.f32 	%f73, [%rd45];
	max.f32 	%f74, %f206, %f73;
	ld.global.nc.f32 	%f75, [%rd45+1024];
	max.f32 	%f76, %f74, %f75;
	ld.global.nc.f32 	%f77, [%rd45+2048];
	max.f32 	%f78, %f76, %f77;
	ld.global.nc.f32 	%f79, [%rd45+3072];
	max.f32 	%f80, %f78, %f79;
	ld.global.nc.f32 	%f81, [%rd45+4096];
	max.f32 	%f82, %f80, %f81;
	ld.global.nc.f32 	%f83, [%rd45+5120];
	max.f32 	%f84, %f82, %f83;
	ld.global.nc.f32 	%f85, [%rd45+6144];
	max.f32 	%f86, %f84, %f85;
	ld.global.nc.f32 	%f87, [%rd45+7168];
	max.f32 	%f206, %f86, %f87;
	add.s32 	%r154, %r154, 2048;
$L__BB1_22:
	setp.eq.s32 	%p8, %r17, 0;
	@%p8 bra 	$L__BB1_28;
	and.b32  	%r20, %r13, 3;
	setp.lt.u32 	%p9, %r17, 4;
	@%p9 bra 	$L__BB1_25;
	mul.wide.u32 	%rd46, %r154, 4;
	add.s64 	%rd47, %rd8, %rd46;
	ld.global.nc.f32 	%f89, [%rd47];
	max.f32 	%f90, %f206, %f89;
	ld.global.nc.f32 	%f91, [%rd47+1024];
	max.f32 	%f92, %f90, %f91;
	ld.global.nc.f32 	%f93, [%rd47+2048];
	max.f32 	%f94, %f92, %f93;
	ld.global.nc.f32 	%f95, [%rd47+3072];
	max.f32 	%f206, %f94, %f95;
	add.s32 	%r154, %r154, 1024;
$L__BB1_25:
	setp.eq.s32 	%p10, %r20, 0;
	@%p10 bra 	$L__BB1_28;
	mul.wide.u32 	%rd49, %r154, 4;
	add.s64 	%rd50, %rd38, %rd49;
	add.s64 	%rd75, %rd1, %rd50;
	neg.s32 	%r152, %r20;
$L__BB1_27:
	.pragma "nounroll";
	ld.global.nc.f32 	%f96, [%rd75];
	max.f32 	%f206, %f206, %f96;
	add.s64 	%rd75, %rd75, 1024;
	add.s32 	%r152, %r152, 1;
	setp.eq.s32 	%p11, %r152, 0;
	@%p11 bra 	$L__BB1_28;
	bra.uni 	$L__BB1_27;
$L__BB1_28:
	mov.b32 	%r72, %f206;
	shfl.sync.down.b32	%r73|%p12, %r72, 16, 31, -1;
	mov.b32 	%f97, %r73;
	max.f32 	%f98, %f206, %f97;
	mov.b32 	%r74, %f98;
	shfl.sync.down.b32	%r75|%p13, %r74, 8, 31, -1;
	mov.b32 	%f99, %r75;
	max.f32 	%f100, %f98, %f99;
	mov.b32 	%r76, %f100;
	shfl.sync.down.b32	%r77|%p14, %r76, 4, 31, -1;
	mov.b32 	%f101, %r77;
	max.f32 	%f102, %f100, %f101;
	mov.b32 	%r78, %f102;
	shfl.sync.down.b32	%r79|%p15, %r78, 2, 31, -1;
	mov.b32 	%f103, %r79;
	max.f32 	%f104, %f102, %f103;
	mov.b32 	%r80, %f104;
	shfl.sync.down.b32	%r81|%p16, %r80, 1, 31, -1;
	mov.b32 	%f105, %r81;
	max.f32 	%f14, %f104, %f105;
	shr.u32 	%r30, %r163, 5;
	and.b32  	%r31, %r163, 31;
	setp.ne.s32 	%p17, %r31, 0;
	@%p17 bra 	$L__BB1_30;
	shl.b32 	%r82, %r30, 2;
	mov.u32 	%r83, _ZZN36_GLOBAL__N__8bad3e22_4_k_cu_7aaff6f020ce_bwd_logits_kernelILi256EEEvPKfPKiPfiififE12warp_buf_max;
	add.s32 	%r84, %r83, %r82;
	st.shared.f32 	[%r84], %f14;
$L__BB1_30:
	bar.sync 	0;
	setp.gt.u32 	%p18, %r163, 31;
	mov.f32 	%f208, 0fFF800000;
	@%p18 bra 	$L__BB1_34;
	setp.gt.u32 	%p19, %r163, 7;
	mov.f32 	%f207, 0fFF800000;
	@%p19 bra 	$L__BB1_33;
	shl.b32 	%r85, %r163, 2;
	mov.u32 	%r86, _ZZN36_GLOBAL__N__8bad3e22_4_k_cu_7aaff6f020ce_bwd_logits_kernelILi256EEEvPKfPKiPfiififE12warp_buf_max;
	add.s32 	%r87, %r86, %r85;
	ld.shared.f32 	%f207, [%r87];
$L__BB1_33:
	mov.b32 	%r88, %f207;
	shfl.sync.down.b32	%r89|%p20, %r88, 16, 31, -1;
	mov.b32 	%f108, %r89;
	max.f32 	%f109, %f207, %f108;
	mov.b32 	%r90, %f109;
	shfl.sync.down.b32	%r91|%p21, %r90, 8, 31, -1;
	mov.b32 	%f110, %r91;
	max.f32 	%f111, %f109, %f110;
	mov.b32 	%r92, %f111;
	shfl.sync.down.b32	%r93|%p22, %r92, 4, 31, -1;
	mov.b32 	%f112, %r93;
	max.f32 	%f113, %f111, %f112;
	mov.b32 	%r94, %f113;
	shfl.sync.down.b32	%r95|%p23, %r94, 2, 31, -1;
	mov.b32 	%f114, %r95;
	max.f32 	%f115, %f113, %f114;
	mov.b32 	%r96, %f115;
	shfl.sync.down.b32	%r97|%p24, %r96, 1, 31, -1;
	mov.b32 	%f116, %r97;
	max.f32 	%f117, %f115, %f116;
	setp.eq.s32 	%p25, %r163, 0;
	selp.f32 	%f208, %f117, 0fFF800000, %p25;
$L__BB1_34:
	bar.sync 	0;
	setp.ne.s32 	%p26, %r163, 0;
	@%p26 bra 	$L__BB1_36;
	st.shared.f32 	[_ZZN36_GLOBAL__N__8bad3e22_4_k_cu_7aaff6f020ce_bwd_logits_kernelILi256EEEvPKfPKiPfiififE5s_max], %f208;
$L__BB1_36:
	setp.ge.s32 	%p27, %r163, %r65;
	bar.sync 	0;
	mov.f32 	%f213, 0f00000000;
	ld.shared.f32 	%f19, [_ZZN36_GLOBAL__N__8bad3e22_4_k_cu_7aaff6f020ce_bwd_logits_kernelILi256EEEvPKfPKiPfiififE5s_max];
	@%p27 bra 	$L__BB1_43;
	not.b32 	%r98, %r163;
	add.s32 	%r32, %r65, %r98;
	and.b32  	%r99, %r32, 768;
	setp.eq.s32 	%p28, %r99, 768;
	mov.f32 	%f213, 0f00000000;
	mov.u32 	%r157, %r163;
	@%p28 bra 	$L__BB1_40;
	mul.wide.u32 	%rd52, %r163, 4;
	add.s64 	%rd53, %rd38, %rd52;
	add.s64 	%rd78, %rd2, %rd53;
	add.s64 	%rd77, %rd1, %rd53;
	shr.u32 	%r100, %r32, 8;
	add.s32 	%r101, %r100, 1;
	and.b32  	%r102, %r101, 3;
	neg.s32 	%r155, %r102;
	mov.f32 	%f213, 0f00000000;
	mov.u32 	%r157, %r163;
$L__BB1_39:
	.pragma "nounroll";
	ld.global.nc.f32 	%f122, [%rd77];
	sub.f32 	%f123, %f122, %f19;
	mul.f32 	%f124, %f123, 0f3FB8AA3B;
	ex2.approx.f32 	%f125, %f124;
	st.global.f32 	[%rd78], %f125;
	add.f32 	%f213, %f213, %f125;
	add.s32 	%r157, %r157, 256;
	add.s64 	%rd78, %rd78, 1024;
	add.s64 	%rd77, %rd77, 1024;
	add.s32 	%r155, %r155, 1;
	setp.ne.s32 	%p29, %r155, 0;
	@%p29 bra 	$L__BB1_39;
$L__BB1_40:
	setp.lt.u32 	%p30, %r32, 768;
	@%p30 bra 	$L__BB1_43;
	mul.wide.u32 	%rd55, %r157, 4;
	add.s64 	%rd56, %rd38, %rd55;
	add.s64 	%rd57, %rd56, 2048;
	add.s64 	%rd80, %rd1, %rd57;
	add.s64 	%rd79, %rd2, %rd57;
$L__BB1_42:
	ld.global.nc.f32 	%f126, [%rd80+-2048];
	sub.f32 	%f127, %f126, %f19;
	mul.f32 	%f128, %f127, 0f3FB8AA3B;
	ex2.approx.f32 	%f129, %f128;
	st.global.f32 	[%rd79+-2048], %f129;
	add.f32 	%f130, %f213, %f129;
	ld.global.nc.f32 	%f131, [%rd80+-1024];
	sub.f32 	%f132, %f131, %f19;
	mul.f32 	%f133, %f132, 0f3FB8AA3B;
	ex2.approx.f32 	%f134, %f133;
	st.global.f32 	[%rd79+-1024], %f134;
	add.f32 	%f135, %f130, %f134;
	ld.global.nc.f32 	%f136, [%rd80];
	sub.f32 	%f137, %f136, %f19;
	mul.f32 	%f138, %f137, 0f3FB8AA3B;
	ex2.approx.f32 	%f139, %f138;
	st.global.f32 	[%rd79], %f139;
	add.f32 	%f140, %f135, %f139;
	ld.global.nc.f32 	%f141, [%rd80+1024];
	sub.f32 	%f142, %f141, %f19;
	mul.f32 	%f143, %f142, 0f3FB8AA3B;
	ex2.approx.f32 	%f144, %f143;
	st.global.f32 	[%rd79+1024], %f144;
	add.f32 	%f213, %f140, %f144;
	add.s32 	%r157, %r157, 1024;
	add.s64 	%rd80, %rd80, 4096;
	add.s64 	%rd79, %rd79, 4096;
	setp.lt.s32 	%p31, %r157, %r65;
	@%p31 bra 	$L__BB1_42;
$L__BB1_43:
	setp.ne.s32 	%p32, %r31, 0;
	mov.b32 	%r103, %f213;
	shfl.sync.down.b32	%r104|%p33, %r103, 16, 31, -1;
	mov.b32 	%f145, %r104;
	add.f32 	%f146, %f213, %f145;
	mov.b32 	%r105, %f146;
	shfl.sync.down.b32	%r106|%p34, %r105, 8, 31, -1;
	mov.b32 	%f147, %r106;
	add.f32 	%f148, %f146, %f147;
	mov.b32 	%r107, %f148;
	shfl.sync.down.b32	%r108|%p35, %r107, 4, 31, -1;
	mov.b32 	%f149, %r108;
	add.f32 	%f150, %f148, %f149;
	mov.b32 	%r109, %f150;
	shfl.sync.down.b32	%r110|%p36, %r109, 2, 31, -1;
	mov.b32 	%f151, %r110;
	add.f32 	%f152, %f150, %f151;
	mov.b32 	%r111, %f152;
	shfl.sync.down.b32	%r112|%p37, %r111, 1, 31, -1;
	mov.b32 	%f153, %r112;
	add.f32 	%f27, %f152, %f153;
	@%p32 bra 	$L__BB1_45;
	shl.b32 	%r113, %r30, 2;
	mov.u32 	%r114, _ZZN36_GLOBAL__N__8bad3e22_4_k_cu_7aaff6f020ce_bwd_logits_kernelILi256EEEvPKfPKiPfiififE10warp_buf_e;
	add.s32 	%r115, %r114, %r113;
	st.shared.f32 	[%r115], %f27;
$L__BB1_45:
	setp.gt.u32 	%p38, %r163, 31;
	bar.sync 	0;
	mov.f32 	%f215, 0f00000000;
	@%p38 bra 	$L__BB1_49;
	setp.gt.u32 	%p39, %r163, 7;
	mov.f32 	%f214, 0f00000000;
	@%p39 bra 	$L__BB1_48;
	shl.b32 	%r116, %r163, 2;
	mov.u32 	%r117, _ZZN36_GLOBAL__N__8bad3e22_4_k_cu_7aaff6f020ce_bwd_logits_kernelILi256EEEvPKfPKiPfiififE10warp_buf_e;
	add.s32 	%r118, %r117, %r116;
	ld.shared.f32 	%f214, [%r118];
$L__BB1_48:
	setp.eq.s32 	%p40, %r163, 0;
	mov.b32 	%r119, %f214;
	shfl.sync.down.b32	%r120|%p41, %r119, 16, 31, -1;
	mov.b32 	%f156, %r120;
	add.f32 	%f157, %f214, %f156;
	mov.b32 	%r121, %f157;
	shfl.sync.down.b32	%r122|%p42, %r121, 8, 31, -1;
	mov.b32 	%f158, %r122;
	add.f32 	%f159, %f157, %f158;
	mov.b32 	%r123, %f159;
	shfl.sync.down.b32	%r124|%p43, %r123, 4, 31, -1;
	mov.b32 	%f160, %r124;
	add.f32 	%f161, %f159, %f160;
	mov.b32 	%r125, %f161;
	shfl.sync.down.b32	%r126|%p44, %r125, 2, 31, -1;
	mov.b32 	%f162, %r126;
	add.f32 	%f163, %f161, %f162;
	mov.b32 	%r127, %f163;
	shfl.sync.down.b32	%r128|%p45, %r127, 1, 31, -1;
	mov.b32 	%f164, %r128;
	add.f32 	%f165, %f163, %f164;
	selp.f32 	%f215, %f165, 0f00000000, %p40;
$L__BB1_49:
	setp.ne.s32 	%p46, %r163, 0;
	bar.sync 	0;
	@%p46 bra 	$L__BB1_51;
	st.shared.f32 	[_ZZN36_GLOBAL__N__8bad3e22_4_k_cu_7aaff6f020ce_bwd_logits_kernelILi256EEEvPKfPKiPfiififE5s_den], %f215;
$L__BB1_51:
	setp.ge.s32 	%p47, %r163, %r65;
	bar.sync 	0;
	ld.shared.f32 	%f32, [_ZZN36_GLOBAL__N__8bad3e22_4_k_cu_7aaff6f020ce_bwd_logits_kernelILi256EEEvPKfPKiPfiififE5s_den];
	cvt.rn.f32.s32 	%f166, %r65;
	div.rn.f32 	%f33, %f36, %f166;
	@%p47 bra 	$L__BB1_58;
	mov.f32 	%f167, 0f3F800000;
	sub.f32 	%f34, %f167, %f36;
	not.b32 	%r129, %r163;
	add.s32 	%r41, %r65, %r129;
	and.b32  	%r130, %r41, 768;
	setp.eq.s32 	%p48, %r130, 768;
	@%p48 bra 	$L__BB1_55;
	shr.u32 	%r131, %r41, 8;
	add.s32 	%r132, %r131, 1;
	and.b32  	%r133, %r132, 3;
	sub.s32 	%r160, %r163, %r2;
	mul.wide.u32 	%rd59, %r163, 4;
	add.s64 	%rd60, %rd38, %rd59;
	add.s64 	%rd81, %rd2, %rd60;
	neg.s32 	%r159, %r133;
	shl.b32 	%r134, %r132, 8;
	and.b32  	%r135, %r134, 768;
	add.s32 	%r163, %r163, %r135;
$L__BB1_54:
	.pragma "nounroll";
	ld.global.f32 	%f168, [%rd81];
	div.rn.f32 	%f169, %f168, %f32;
	setp.eq.s32 	%p49, %r160, 0;
	selp.f32 	%f170, 0f3F800000, 0f00000000, %p49;
	fma.rn.f32 	%f171, %f34, %f170, %f33;
	sub.f32 	%f172, %f169, %f171;
	mul.f32 	%f173, %f35, %f172;
	st.global.f32 	[%rd81], %f173;
	add.s32 	%r160, %r160, 256;
	add.s64 	%rd81, %rd81, 1024;
	add.s32 	%r159, %r159, 1;
	setp.ne.s32 	%p50, %r159, 0;
	@%p50 bra 	$L__BB1_54;
$L__BB1_55:
	setp.lt.u32 	%p51, %r41, 768;
	@%p51 bra 	$L__BB1_58;
	sub.s32 	%r162, %r163, %r2;
$L__BB1_57:
	mul.wide.u32 	%rd61, %r163, 4;
	add.s64 	%rd62, %rd3, %rd61;
	ld.global.f32 	%f174, [%rd62];
	div.rn.f32 	%f175, %f174, %f32;
	setp.eq.s32 	%p52, %r162, 0;
	selp.f32 	%f176, 0f3F800000, 0f00000000, %p52;
	fma.rn.f32 	%f177, %f34, %f176, %f33;
	sub.f32 	%f178, %f175, %f177;
	mul.f32 	%f179, %f35, %f178;
	st.global.f32 	[%rd62], %f179;
	add.s32 	%r136, %r163, 256;
	ld.global.f32 	%f180, [%rd62+1024];
	div.rn.f32 	%f181, %f180, %f32;
	setp.eq.s32 	%p53, %r136, %r2;
	selp.f32 	%f182, 0f3F800000, 0f00000000, %p53;
	fma.rn.f32 	%f183, %f34, %f182, %f33;
	sub.f32 	%f184, %f181, %f183;
	mul.f32 	%f185, %f35, %f184;
	st.global.f32 	[%rd62+1024], %f185;
	add.s32 	%r137, %r163, 512;
	ld.global.f32 	%f186, [%rd62+2048];
	div.rn.f32 	%f187, %f186, %f32;
	setp.eq.s32 	%p54, %r137, %r2;
	selp.f32 	%f188, 0f3F800000, 0f00000000, %p54;
	fma.rn.f32 	%f189, %f34, %f188, %f33;
	sub.f32 	%f190, %f187, %f189;
	mul.f32 	%f191, %f35, %f190;
	st.global.f32 	[%rd62+2048], %f191;
	add.s32 	%r138, %r163, 768;
	ld.global.f32 	%f192, [%rd62+3072];
	div.rn.f32 	%f193, %f192, %f32;
	setp.eq.s32 	%p55, %r138, %r2;
	selp.f32 	%f194, 0f3F800000, 0f00000000, %p55;
	fma.rn.f32 	%f195, %f34, %f194, %f33;
	sub.f32 	%f196, %f193, %f195;
	mul.f32 	%f197, %f35, %f196;
	st.global.f32 	[%rd62+3072], %f197;
	add.s32 	%r163, %r163, 1024;
	add.s32 	%r162, %r162, 1024;
	setp.lt.s32 	%p56, %r163, %r65;
	@%p56 bra 	$L__BB1_57;
$L__BB1_58:
	ret;

}
.entry _ZN36_GLOBAL__N__8bad3e22_4_k_cu_7aaff6f019ce_fwd_probs_kernelILi256EEEvPKfPKiPfiiiff(
	.param .u64 .ptr .align 1 _ZN36_GLOBAL__N__8bad3e22_4_k_cu_7aaff6f019ce_fwd_probs_kernelILi256EEEvPKfPKiPfiiiff_param_0,
	.param .u64 .ptr .align 1 _ZN36_GLOBAL__N__8bad3e22_4_k_cu_7aaff6f019ce_fwd_probs_kernelILi256EEEvPKfPKiPfiiiff_param_1,
	.param .u64 .ptr .align 1 _ZN36_GLOBAL__N__8bad3e22_4_k_cu_7aaff6f019ce_fwd_probs_kernelILi256EEEvPKfPKiPfiiiff_param_2,
	.param .u32 _ZN36_GLOBAL__N__8bad3e22_4_k_cu_7aaff6f019ce_fwd_probs_kernelILi256EEEvPKfPKiPfiiiff_param_3,
	.param .u32 _ZN36_GLOBAL__N__8bad3e22_4_k_cu_7aaff6f019ce_fwd_probs_kernelILi256EEEvPKfPKiPfiiiff_param_4,
	.param .u32 _ZN36_GLOBAL__N__8bad3e22_4_k_cu_7aaff6f019ce_fwd_probs_kernelILi256EEEvPKfPKiPfiiiff_param_5,
	.param .f32 _ZN36_GLOBAL__N__8bad3e22_4_k_cu_7aaff6f019ce_fwd_probs_kernelILi256EEEvPKfPKiPfiiiff_param_6,
	.param .f32 _ZN36_GLOBAL__N__8bad3e22_4_k_cu_7aaff6f019ce_fwd_probs_kernelILi256EEEvPKfPKiPfiiiff_param_7
)
{
	.reg .pred 	%p<50>;
	.reg .b32 	%r<95>;
	.reg .b32 	%f<249>;
	.reg .b64 	%rd<22>;
	// demoted variable
	.shared .align 4 .b8 _ZZN36_GLOBAL__N__8bad3e22_4_k_cu_7aaff6f019ce_fwd_probs_kernelILi256EEEvPKfPKiPfiiiffE8warp_buf[32];
	// demoted variable
	.shared .align 4 .f32 _ZZN36_GLOBAL__N__8bad3e22_4_k_cu_7aaff6f019ce_fwd_probs_kernelILi256EEEvPKfPKiPfiiiffE10s_sum_logp;
	// demoted variable
	.shared .align 4 .f32 _ZZN36_GLOBAL__N__8bad3e22_4_k_cu_7aaff6f019ce_fwd_probs_kernelILi256EEEvPKfPKiPfiiiffE8s_logp_t;
	ld.param.u64 	%rd5, [_ZN36_GLOBAL__N__8bad3e22_4_k_cu_7aaff6f019ce_fwd_probs_kernelILi256EEEvPKfPKiPfiiiff_param_0];
	ld.param.u64 	%rd4, [_ZN36_GLOBAL__N__8bad3e22_4_k_cu_7aaff6f019ce_fwd_probs_kernelILi256EEEvPKfPKiPfiiiff_param_1];
	ld.param.u64 	%rd6, [_ZN36_GLOBAL__N__8bad3e22_4_k_cu_7aaff6f019ce_fwd_probs_kernelILi256EEEvPKfPKiPfiiiff_param_2];
	ld.param.u32 	%r20, [_ZN36_GLOBAL__N__8bad3e22_4_k_cu_7aaff6f019ce_fwd_probs_kernelILi256EEEvPKfPKiPfiiiff_param_3];
	ld.param.u32 	%r18, [_ZN36_GLOBAL__N__8bad3e22_4_k_cu_7aaff6f019ce_fwd_probs_kernelILi256EEEvPKfPKiPfiiiff_param_4];
	ld.param.u32 	%r19, [_ZN36_GLOBAL__N__8bad3e22_4_k_cu_7aaff6f019ce_fwd_probs_kernelILi256EEEvPKfPKiPfiiiff_param_5];
	ld.param.f32 	%f15, [_ZN36_GLOBAL__N__8bad3e22_4_k_cu_7aaff6f019ce_fwd_probs_kernelILi256EEEvPKfPKiPfiiiff_param_6];
	ld.param.f32 	%f16, [_ZN36_GLOBAL__N__8bad3e22_4_k_cu_7aaff6f019ce_fwd_probs_kernelILi256EEEvPKfPKiPfiiiff_param_7];
	cvta.to.global.u64 	%rd1, %rd6;
	cvta.to.global.u64 	%rd2, %rd5;
	mov.u32 	%r1, %ctaid.x;
	setp.ge.s32 	%p1, %r1, %r20;
	@%p1 bra 	$L__BB2_23;
	cvta.to.global.u64 	%rd7, %rd4;
	mul.wide.u32 	%rd8, %r1, 4;
	add.s64 	%rd9, %rd7, %rd8;
	ld.global.nc.u32 	%r2, [%rd9];
	setp.ne.s32 	%p2, %r2, %r19;
	@%p2 bra 	$L__BB2_4;
	mov.u32 	%r88, %tid.x;
	setp.ne.s32 	%p49, %r88, 0;
	@%p49 bra 	$L__BB2_23;
	add.s64 	%rd21, %rd1, %rd8;
	mov.b32 	%r89, 0;
	st.global.u32 	[%rd21], %r89;
	bra.uni 	$L__BB2_23;
$L__BB2_4:
	mov.u32 	%r3, %tid.x;
	setp.ge.s32 	%p3, %r3, %r18;
	mov.f32 	%f246, 0f00000000;
	@%p3 bra 	$L__BB2_13;
	mul.lo.s32 	%r4, %r18, %r1;
	not.b32 	%r21, %r3;
	add.s32 	%r5, %r18, %r21;
	shr.u32 	%r22, %r5, 8;
	add.s32 	%r6, %r22, 1;
	setp.lt.u32 	%p4, %r5, 768;
	mov.f32 	%f246, 0f00000000;
	mov.u32 	%r94, %r3;
	@%p4 bra 	$L__BB2_8;
	add.s64 	%rd3, %rd2, 2048;
	add.s32 	%r93, %r3, %r4;
	and.b32  	%r23, %r6, 33554428;
	neg.s32 	%r92, %r23;
	mov.f32 	%f246, 0f00000000;
	mov.u32 	%r94, %r3;
$L__BB2_7:
	.pragma "nounroll";
	mul.wide.s32 	%rd10, %r93, 4;
	add.s64 	%rd11, %rd3, %rd10;
	ld.global.nc.f32 	%f21, [%rd11+-2048];
	max.f32 	%f22, %f21, %f15;
	setp.lt.f32 	%p5, %f22, 0f00800000;
	mul.f32 	%f23, %f22, 0f4B000000;
	selp.f32 	%f24, %f23, %f22, %p5;
	selp.f32 	%f25, 0fC1B80000, 0f00000000, %p5;
	mov.b32 	%r24, %f24;
	add.s32 	%r25, %r24, -1059760811;
	and.b32  	%r26, %r25, -8388608;
	sub.s32 	%r27, %r24, %r26;
	mov.b32 	%f26, %r27;
	cvt.rn.f32.s32 	%f27, %r26;
	fma.rn.f32 	%f28, %f27, 0f34000000, %f25;
	add.f32 	%f29, %f26, 0fBF800000;
	fma.rn.f32 	%f30, %f29, 0fBE055027, 0f3E1039F6;
	fma.rn.f32 	%f31, %f30, %f29, 0fBDF8CDCC;
	fma.rn.f32 	%f32, %f31, %f29, 0f3E0F2955;
	fma.rn.f32 	%f33, %f32, %f29, 0fBE2AD8B9;
	fma.rn.f32 	%f34, %f33, %f29, 0f3E4CED0B;
	fma.rn.f32 	%f35, %f34, %f29, 0fBE7FFF22;
	fma.rn.f32 	%f36, %f35, %f29, 0f3EAAAA78;
	fma.rn.f32 	%f37, %f36, %f29, 0fBF000000;
	mul.f32 	%f38, %f29, %f37;
	fma.rn.f32 	%f39, %f38, %f29, %f29;
	fma.rn.f32 	%f40, %f28, 0f3F317218, %f39;
	setp.gt.u32 	%p6, %r24, 2139095039;
	fma.rn.f32 	%f41, %f24, 0f7F800000, 0f7F800000;
	selp.f32 	%f42, %f41, %f40, %p6;
	setp.eq.f32 	%p7, %f24, 0f00000000;
	selp.f32 	%f43, 0fFF800000, %f42, %p7;
	add.f32 	%f44, %f246, %f43;
	ld.global.nc.f32 	%f45, [%rd11+-1024];
	max.f32 	%f46, %f45, %f15;
	setp.lt.f32 	%p8, %f46, 0f00800000;
	mul.f32 	%f47, %f46, 0f4B000000;
	selp.f32 	%f48, %f47, %f46, %p8;
	selp.f32 	%f49, 0fC1B80000, 0f00000000, %p8;
	mov.b32 	%r28, %f48;
	add.s32 	%r29, %r28, -1059760811;
	and.b32  	%r30, %r29, -8388608;
	sub.s32 	%r31, %r28, %r30;
	mov.b32 	%f50, %r31;
	cvt.rn.f32.s32 	%f51, %r30;
	fma.rn.f32 	%f52, %f51, 0f34000000, %f49;
	add.f32 	%f53, %f50, 0fBF800000;
	fma.rn.f32 	%f54, %f53, 0fBE055027, 0f3E1039F6;
	fma.rn.f32 	%f55, %f54, %f53, 0fBDF8CDCC;
	fma.rn.f32 	%f56, %f55, %f53, 0f3E0F2955;
	fma.rn.f32 	%f57, %f56, %f53, 0fBE2AD8B9;
	fma.rn.f32 	%f58, %f57, %f53, 0f3E4CED0B;
	fma.rn.f32 	%f59, %f58, %f53, 0fBE7FFF22;
	fma.rn.f32 	%f60, %f59, %f53, 0f3EAAAA78;
	fma.rn.f32 	%f61, %f60, %f53, 0fBF000000;
	mul.f32 	%f62, %f53, %f61;
	fma.rn.f32 	%f63, %f62, %f53, %f53;
	fma.rn.f32 	%f64, %f52, 0f3F317218, %f63;
	setp.gt.u32 	%p9, %r28, 2139095039;
	fma.rn.f32 	%f65, %f48, 0f7F800000, 0f7F800000;
	selp.f32 	%f66, %f65, %f64, %p9;
	setp.eq.f32 	%p10, %f48, 0f00000000;
	selp.f32 	%f67, 0fFF800000, %f66, %p10;
	add.f32 	%f68, %f44, %f67;
	ld.global.nc.f32 	%f69, [%rd11];
	max.f32 	%f70, %f69, %f15;
	setp.lt.f32 	%p11, %f70, 0f00800000;
	mul.f32 	%f71, %f70, 0f4B000000;
	selp.f32 	%f72, %f71, %f70, %p11;
	selp.f32 	%f73, 0fC1B80000, 0f00000000, %p11;
	mov.b32 	%r32, %f72;
	add.s32 	%r33, %r32, -1059760811;
	and.b32  	%r34, %r33, -8388608;
	sub.s32 	%r35, %r32, %r34;
	mov.b32 	%f74, %r35;
	cvt.rn.f32.s32 	%f75, %r34;
	fma.rn.f32 	%f76, %f75, 0f34000000, %f73;
	add.f32 	%f77, %f74, 0fBF800000;
	fma.rn.f32 	%f78, %f77, 0fBE055027, 0f3E1039F6;
	fma.rn.f32 	%f79, %f78, %f77, 0fBDF8CDCC;
	fma.rn.f32 	%f80, %f79, %f77, 0f3E0F2955;
	fma.rn.f32 	%f81, %f80, %f77, 0fBE2AD8B9;
	fma.rn.f32 	%f82, %f81, %f77, 0f3E4CED0B;
	fma.rn.f32 	%f83, %f82, %f77, 0fBE7FFF22;
	fma.rn.f32 	%f84, %f83, %f77, 0f3EAAAA78;
	fma.rn.f32 	%f85, %f84, %f77, 0fBF000000;
	mul.f32 	%f86, %f77, %f85;
	fma.rn.f32 	%f87, %f86, %f77, %f77;
	fma.rn.f32 	%f88, %f76, 0f3F317218, %f87;
	setp.gt.u32 	%p12, %r32, 2139095039;
	fma.rn.f32 	%f89, %f72, 0f7F800000, 0f7F800000;
	selp.f32 	%f90, %f89, %f88, %p12;
	setp.eq.f32 	%p13, %f72, 0f00000000;
	selp.f32 	%f91, 0fFF800000, %f90, %p13;
	add.f32 	%f92, %f68, %f91;
	ld.global.nc.f32 	%f93, [%rd11+1024];
	max.f32 	%f94, %f93, %f15;
	setp.lt.f32 	%p14, %f94, 0f00800000;
	mul.f32 	%f95, %f94, 0f4B000000;
	selp.f32 	%f96, %f95, %f94, %p14;
	selp.f32 	%f97, 0fC1B80000, 0f00000000, %p14;
	mov.b32 	%r36, %f96;
	add.s32 	%r37, %r36, -1059760811;
	and.b32  	%r38, %r37, -8388608;
	sub.s32 	%r39, %r36, %r38;
	mov.b32 	%f98, %r39;
	cvt.rn.f32.s32 	%f99, %r38;
	fma.rn.f32 	%f100, %f99, 0f34000000, %f97;
	add.f32 	%f101, %f98, 0fBF800000;
	fma.rn.f32 	%f102, %f101, 0fBE055027, 0f3E1039F6;
	fma.rn.f32 	%f103, %f102, %f101, 0fBDF8CDCC;
	fma.rn.f32 	%f104, %f103, %f101, 0f3E0F2955;
	fma.rn.f32 	%f105, %f104, %f101, 0fBE2AD8B9;
	fma.rn.f32 	%f106, %f105, %f101, 0f3E4CED0B;
	fma.rn.f32 	%f107, %f106, %f101, 0fBE7FFF22;
	fma.rn.f32 	%f108, %f107, %f101, 0f3EAAAA78;
	fma.rn.f32 	%f109, %f108, %f101, 0fBF000000;
	mul.f32 	%f110, %f101, %f109;
	fma.rn.f32 	%f111, %f110, %f101, %f101;
	fma.rn.f32 	%f112, %f100, 0f3F317218, %f111;
	setp.gt.u32 	%p15, %r36, 2139095039;
	fma.rn.f32 	%f113, %f96, 0f7F800000, 0f7F800000;
	selp.f32 	%f114, %f113, %f112, %p15;
	setp.eq.f32 	%p16, %f96, 0f00000000;
	selp.f32 	%f115, 0fFF800000, %f114, %p16;
	add.f32 	%f246, %f92, %f115;
	add.s32 	%r94, %r94, 1024;
	add.s32 	%r93, %r93, 1024;
	add.s32 	%r92, %r92, 4;
	setp.eq.s32 	%p17, %r92, 0;
	@%p17 bra 	$L__BB2_8;
	bra.uni 	$L__BB2_7;
$L__BB2_8:
	and.b32  	%r40, %r6, 3;
	setp.eq.s32 	%p18, %r40, 0;
	@%p18 bra 	$L__BB2_13;
	setp.eq.s32 	%p19, %r40, 1;
	@%p19 bra 	$L__BB2_11;
	add.s32 	%r41, %r94, %r4;
	mul.wide.s32 	%rd12, %r41, 4;
	add.s64 	%rd13, %rd2, %rd12;
	ld.global.nc.f32 	%f117, [%rd13];
	max.f32 	%f118, %f117, %f15;
	setp.lt.f32 	%p20, %f118, 0f00800000;
	mul.f32 	%f119, %f118, 0f4B000000;
	selp.f32 	%f120, %f119, %f118, %p20;
	selp.f32 	%f121, 0fC1B80000, 0f00000000, %p20;
	mov.b32 	%r42, %f120;
	add.s32 	%r43, %r42, -1059760811;
	and.b32  	%r44, %r43, -8388608;
	sub.s32 	%r45, %r42, %r44;
	mov.b32 	%f122, %r45;
	cvt.rn.f32.s32 	%f123, %r44;
	fma.rn.f32 	%f124, %f123, 0f34000000, %f121;
	add.f32 	%f125, %f122, 0fBF800000;
	fma.rn.f32 	%f126, %f125, 0fBE055027, 0f3E1039F6;
	fma.rn.f32 	%f127, %f126, %f125, 0fBDF8CDCC;
	fma.rn.f32 	%f128, %f127, %f125, 0f3E0F2955;
	fma.rn.f32 	%f129, %f128, %f125, 0fBE2AD8B9;
	fma.rn.f32 	%f130, %f129, %f125, 0f3E4CED0B;
	fma.rn.f32 	%f131, %f130, %f125, 0fBE7FFF22;
	fma.rn.f32 	%f132, %f131, %f125, 0f3EAAAA78;
	fma.rn.f32 	%f133, %f132, %f125, 0fBF000000;
	mul.f32 	%f134, %f125, %f133;
	fma.rn.f32 	%f135, %f134, %f125, %f125;
	fma.rn.f32 	%f136, %f124, 0f3F317218, %f135;
	setp.gt.u32 	%p21, %r42, 2139095039;
	fma.rn.f32 	%f137, %f120, 0f7F800000, 0f7F800000;
	selp.f32 	%f138, %f137, %f136, %p21;
	setp.eq.f32 	%p22, %f120, 0f00000000;
	selp.f32 	%f139, 0fFF800000, %f138, %p22;
	add.f32 	%f140, %f246, %f139;
	ld.global.nc.f32 	%f141, [%rd13+1024];
	max.f32 	%f142, %f141, %f15;
	setp.lt.f32 	%p23, %f142, 0f00800000;
	mul.f32 	%f143, %f142, 0f4B000000;
	selp.f32 	%f144, %f143, %f142, %p23;
	selp.f32 	%f145, 0fC1B80000, 0f00000000, %p23;
	mov.b32 	%r46, %f144;
	add.s32 	%r47, %r46, -1059760811;
	and.b32  	%r48, %r47, -8388608;
	sub.s32 	%r49, %r46, %r48;
	mov.b32 	%f146, %r49;
	cvt.rn.f32.s32 	%f147, %r48;
	fma.rn.f32 	%f148, %f147, 0f34000000, %f145;
	add.f32 	%f149, %f146, 0fBF800000;
	fma.rn.f32 	%f150, %f149, 0fBE055027, 0f3E1039F6;
	fma.rn.f32 	%f151, %f150, %f149, 0fBDF8CDCC;
	fma.rn.f32 	%f152, %f151, %f149, 0f3E0F2955;
	fma.rn.f32 	%f153, %f152, %f149, 0fBE2AD8B9;
	fma.rn.f32 	%f154, %f153, %f149, 0f3E4CED0B;
	fma.rn.f32 	%f155, %f154, %f149, 0fBE7FFF22;
	fma.rn.f32 	%f156, %f155, %f149, 0f3EAAAA78;
	fma.rn.f32 	%f157, %f156, %f149, 0fBF000000;
	mul.f32 	%f158, %f149, %f157;
	fma.rn.f32 	%f159, %f158, %f149, %f149;
	fma.rn.f32 	%f160, %f148, 0f3F317218, %f159;
	setp.gt.u32 	%p24, %r46, 2139095039;
	fma.rn.f32 	%f161, %f144, 0f7F800000, 0f7F800000;
	selp.f32 	%f162, %f161, %f160, %p24;
	setp.eq.f32 	%p25, %f144, 0f00000000;
	selp.f32 	%f163, 0fFF800000, %f162, %p25;
	add.f32 	%f246, %f140, %f163;
	add.s32 	%r94, %r94, 512;
$L__BB2_11:
	and.b32  	%r50, %r5, 256;
	setp.ne.s32 	%p26, %r50, 0;
	@%p26 bra 	$L__BB2_13;
	add.s32 	%r51, %r94, %r4;
	mul.wide.s32 	%rd14, %r51, 4;
	add.s64 	%rd15, %rd2, %rd14;
	ld.global.nc.f32 	%f164, [%rd15];
	max.f32 	%f165, %f164, %f15;
	setp.lt.f32 	%p27, %f165, 0f00800000;
	mul.f32 	%f166, %f165, 0f4B000000;
	selp.f32 	%f167, %f166, %f165, %p27;
	selp.f32 	%f168, 0fC1B80000, 0f00000000, %p27;
	mov.b32 	%r52, %f167;
	add.s32 	%r53, %r52, -1059760811;
	and.b32  	%r54, %r53, -8388608;
	sub.s32 	%r55, %r52, %r54;
	mov.b32 	%f169, %r55;
	cvt.rn.f32.s32 	%f170, %r54;
	fma.rn.f32 	%f171, %f170, 0f34000000, %f168;
	add.f32 	%f172, %f169, 0fBF800000;
	fma.rn.f32 	%f173, %f172, 0fBE055027, 0f3E1039F6;
	fma.rn.f32 	%f174, %f173, %f172, 0fBDF8CDCC;
	fma.rn.f32 	%f175, %f174, %f172, 0f3E0F2955;
	fma.rn.f32 	%f176, %f175, %f172, 0fBE2AD8B9;
	fma.rn.f32 	%f177, %f176, %f172, 0f3E4CED0B;
	fma.rn.f32 	%f178, %f177, %f172, 0fBE7FFF22;
	fma.rn.f32 	%f179, %f178, %f172, 0f3EAAAA78;
	fma.rn.f32 	%f180, %f179, %f172, 0fBF000000;
	mul.f32 	%f181, %f172, %f180;
	fma.rn.f32 	%f182, %f181, %f172, %f172;
	fma.rn.f32 	%f183, %f171, 0f3F317218, %f182;
	setp.gt.u32 	%p28, %r52, 2139095039;
	fma.rn.f32 	%f184, %f167, 0f7F800000, 0f7F800000;
	selp.f32 	%f185, %f184, %f183, %p28;
	setp.eq.f32 	%p29, %f167, 0f00000000;
	selp.f32 	%f186, 0fFF800000, %f185, %p29;
	add.f32 	%f246, %f246, %f186;
$L__BB2_13:
	mov.b32 	%r56, %f246;
	shfl.sync.down.b32	%r57|%p30, %r56, 16, 31, -1;
	mov.b32 	%f187, %r57;
	add.f32 	%f188, %f246, %f187;
	mov.b32 	%r58, %f188;
	shfl.sync.down.b32	%r59|%p31, %r58, 8, 31, -1;
	mov.b32 	%f189, %r59;
	add.f32 	%f190, %f188, %f189;
	mov.b32 	%r60, %f190;
	shfl.sync.down.b32	%r61|%p32, %r60, 4, 31, -1;
	mov.b32 	%f191, %r61;
	add.f32 	%f192, %f190, %f191;
	mov.b32 	%r62, %f192;
	shfl.sync.down.b32	%r63|%p33, %r62, 2, 31, -1;
	mov.b32 	%f193, %r63;
	add.f32 	%f194, %f192, %f193;
	mov.b32 	%r64, %f194;
	shfl.sync.down.b32	%r65|%p34, %r64, 1, 31, -1;
	mov.b32 	%f195, %r65;
	add.f32 	%f10, %f194, %f195;
	and.b32  	%r66, %r3, 31;
	setp.ne.s32 	%p35, %r66, 0;
	@%p35 bra 	$L__BB2_15;
	shr.u32 	%r67, %r3, 3;
	mov.u32 	%r68, _ZZN36_GLOBAL__N__8bad3e22_4_k_cu_7aaff6f019ce_fwd_probs_kernelILi256EEEvPKfPKiPfiiiffE8warp_buf;
	add.s32 	%r69, %r68, %r67;
	st.shared.f32 	[%r69], %f10;
$L__BB2_15:
	bar.sync 	0;
	setp.gt.u32 	%p36, %r3, 31;
	mov.f32 	%f248, 0f00000000;
	@%p36 bra 	$L__BB2_19;
	setp.gt.u32 	%p37, %r3, 7;
	mov.f32 	%f247, 0f00000000;
	@%p37 bra 	$L__BB2_18;
	shl.b32 	%r70, %r3, 2;
	mov.u32 	%r71, _ZZN36_GLOBAL__N__8bad3e22_4_k_cu_7aaff6f019ce_fwd_probs_kernelILi256EEEvPKfPKiPfiiiffE8warp_buf;
	add.s32 	%r72, %r71, %r70;
	ld.shared.f32 	%f247, [%r72];
$L__BB2_18:
	mov.b32 	%r73, %f247;
	shfl.sync.down.b32	%r74|%p38, %r73, 16, 31, -1;
	mov.b32 	%f198, %r74;
	add.f32 	%f199, %f247, %f198;
	mov.b32 	%r75, %f199;
	shfl.sync.down.b32	%r76|%p39, %r75, 8, 31, -1;
	mov.b32 	%f200, %r76;
	add.f32 	%f201, %f199, %f200;
	mov.b32 	%r77, %f201;
	shfl.sync.down.b32	%r78|%p40, %r77, 4, 31, -1;
	mov.b32 	%f202, %r78;
	add.f32 	%f203, %f201, %f202;
	mov.b32 	%r79, %f203;
	shfl.sync.down.b32	%r80|%p41, %r79, 2, 31, -1;
	mov.b32 	%f204, %r80;
	add.f32 	%f205, %f203, %f204;
	mov.b32 	%r81, %f205;
	shfl.sync.down.b32	%r82|%p42, %r81, 1, 31, -1;
	mov.b32 	%f206, %r82;
	add.f32 	%f207, %f205, %f206;
	setp.eq.s32 	%p43, %r3, 0;
	selp.f32 	%f248, %f207, 0f00000000, %p43;
$L__BB2_19:
	bar.sync 	0;
	setp.ne.s32 	%p44, %r3, 0;
	@%p44 bra 	$L__BB2_21;
	st.shared.f32 	[_ZZN36_GLOBAL__N__8bad3e22_4_k_cu_7aaff6f019ce_fwd_probs_kernelILi256EEEvPKfPKiPfiiiffE10s_sum_logp], %f248;
	mad.lo.s32 	%r83, %r18, %r1, %r2;
	mul.wide.s32 	%rd16, %r83, 4;
	add.s64 	%rd17, %rd2, %rd16;
	ld.global.nc.f32 	%f208, [%rd17];
	max.f32 	%f209, %f208, %f15;
	setp.lt.f32 	%p45, %f209, 0f00800000;
	mul.f32 	%f210, %f209, 0f4B000000;
	selp.f32 	%f211, %f210, %f209, %p45;
	selp.f32 	%f212, 0fC1B80000, 0f00000000, %p45;
	mov.b32 	%r84, %f211;
	add.s32 	%r85, %r84, -1059760811;
	and.b32  	%r86, %r85, -8388608;
	sub.s32 	%r87, %r84, %r86;
	mov.b32 	%f213, %r87;
	cvt.rn.f32.s32 	%f214, %r86;
	fma.rn.f32 	%f215, %f214, 0f34000000, %f212;
	add.f32 	%f216, %f213, 0fBF800000;
	fma.rn.f32 	%f217, %f216, 0fBE055027, 0f3E1039F6;
	fma.rn.f32 	%f218, %f217, %f216, 0fBDF8CDCC;
	fma.rn.f32 	%f219, %f218, %f216, 0f3E0F2955;
	fma.rn.f32 	%f220, %f219, %f216, 0fBE2AD8B9;
	fma.rn.f32 	%f221, %f220, %f216, 0f3E4CED0B;
	fma.rn.f32 	%f222, %f221, %f216, 0fBE7FFF22;
	fma.rn.f32 	%f223, %f222, %f216, 0f3EAAAA78;
	fma.rn.f32 	%f224, %f223, %f216, 0fBF000000;
	mul.f32 	%f225, %f216, %f224;
	fma.rn.f32 	%f226, %f225, %f216, %f216;
	fma.rn.f32 	%f227, %f215, 0f3F317218, %f226;
	setp.gt.u32 	%p46, %r84, 2139095039;
	fma.rn.f32 	%f228, %f211, 0f7F800000, 0f7F800000;
	selp.f32 	%f229, %f228, %f227, %p46;
	setp.eq.f32 	%p47, %f211, 0f00000000;
	selp.f32 	%f230, 0fFF800000, %f229, %p47;
	st.shared.f32 	[_ZZN36_GLOBAL__N__8bad3e22_4_k_cu_7aaff6f019ce_fwd_probs_kernelILi256EEEvPKfPKiPfiiiffE8s_logp_t], %f230;
$L__BB2_21:
	setp.ne.s32 	%p48, %r3, 0;
	bar.sync 	0;
	@%p48 bra 	$L__BB2_23;
	ld.shared.f32 	%f231, [_ZZN36_GLOBAL__N__8bad3e22_4_k_cu_7aaff6f019ce_fwd_probs_kernelILi256EEEvPKfPKiPfiiiffE8s_logp_t];
	ld.shared.f32 	%f232, [_ZZN36_GLOBAL__N__8bad3e22_4_k_cu_7aaff6f019ce_fwd_probs_kernelILi256EEEvPKfPKiPfiiiffE10s_sum_logp];
	cvt.rn.f32.s32 	%f233, %r18;
	neg.f32 	%f234, %f232;
	div.rn.f32 	%f235, %f234, %f233;
	mov.f32 	%f236, 0f3F800000;
	sub.f32 	%f237, %f236, %f16;
	mul.f32 	%f238, %f16, %f235;
	mul.f32 	%f239, %f237, %f231;
	sub.f32 	%f240, %f238, %f239;
	add.s64 	%rd19, %rd1, %rd8;
	st.global.f32 	[%rd19], %f240;
$L__BB2_23:
	ret;

}
.entry _ZN36_GLOBAL__N__8bad3e22_4_k_cu_7aaff6f019ce_bwd_probs_kernelILi256EEEvPKfPKiPfiififf(
	.param .u64 .ptr .align 1 _ZN36_GLOBAL__N__8bad3e22_4_k_cu_7aaff6f019ce_bwd_probs_kernelILi256EEEvPKfPKiPfiififf_param_0,
	.param .u64 .ptr .align 1 _ZN36_GLOBAL__N__8bad3e22_4_k_cu_7aaff6f019ce_bwd_probs_kernelILi256EEEvPKfPKiPfiififf_param_1,
	.param .u64 .ptr .align 1 _ZN36_GLOBAL__N__8bad3e22_4_k_cu_7aaff6f019ce_bwd_probs_kernelILi256EEEvPKfPKiPfiififf_param_2,
	.param .u32 _ZN36_GLOBAL__N__8bad3e22_4_k_cu_7aaff6f019ce_bwd_probs_kernelILi256EEEvPKfPKiPfiififf_param_3,
	.param .u32 _ZN36_GLOBAL__N__8bad3e22_4_k_cu_7aaff6f019ce_bwd_probs_kernelILi256EEEvPKfPKiPfiififf_param_4,
	.param .f32 _ZN36_GLOBAL__N__8bad3e22_4_k_cu_7aaff6f019ce_bwd_probs_kernelILi256EEEvPKfPKiPfiififf_param_5,
	.param .u32 _ZN36_GLOBAL__N__8bad3e22_4_k_cu_7aaff6f019ce_bwd_probs_kernelILi256EEEvPKfPKiPfiififf_param_6,
	.param .f32 _ZN36_GLOBAL__N__8bad3e22_4_k_cu_7aaff6f019ce_bwd_probs_kernelILi256EEEvPKfPKiPfiififf_param_7,
	.param .f32 _ZN36_GLOBAL__N__8bad3e22_4_k_cu_7aaff6f019ce_bwd_probs_kernelILi256EEEvPKfPKiPfiififf_param_8
)
{
	.reg .pred 	%p<22>;
	.reg .b32 	%r<77>;
	.reg .b32 	%f<43>;
	.reg .b64 	%rd<43>;

	ld.param.u64 	%rd15, [_ZN36_GLOBAL__N__8bad3e22_4_k_cu_7aaff6f019ce_bwd_probs_kernelILi256EEEvPKfPKiPfiififf_param_0];
	ld.param.u64 	%rd13, [_ZN36_GLOBAL__N__8bad3e22_4_k_cu_7aaff6f019ce_bwd_probs_kernelILi256EEEvPKfPKiPfiififf_param_1];
	ld.param.u64 	%rd14, [_ZN36_GLOBAL__N__8bad3e22_4_k_cu_7aaff6f019ce_bwd_probs_kernelILi256EEEvPKfPKiPfiififf_param_2];
	ld.param.u32 	%r45, [_ZN36_GLOBAL__N__8bad3e22_4_k_cu_7aaff6f019ce_bwd_probs_kernelILi256EEEvPKfPKiPfiififf_param_3];
	ld.param.u32 	%r43, [_ZN36_GLOBAL__N__8bad3e22_4_k_cu_7aaff6f019ce_bwd_probs_kernelILi256EEEvPKfPKiPfiififf_param_4];
	ld.param.f32 	%f3, [_ZN36_GLOBAL__N__8bad3e22_4_k_cu_7aaff6f019ce_bwd_probs_kernelILi256EEEvPKfPKiPfiififf_param_5];
	ld.param.u32 	%r44, [_ZN36_GLOBAL__N__8bad3e22_4_k_cu_7aaff6f019ce_bwd_probs_kernelILi256EEEvPKfPKiPfiififf_param_6];
	ld.param.f32 	%f4, [_ZN36_GLOBAL__N__8bad3e22_4_k_cu_7aaff6f019ce_bwd_probs_kernelILi256EEEvPKfPKiPfiififf_param_7];
	ld.param.f32 	%f5, [_ZN36_GLOBAL__N__8bad3e22_4_k_cu_7aaff6f019ce_bwd_probs_kernelILi256EEEvPKfPKiPfiififf_param_8];
	cvta.to.global.u64 	%rd1, %rd15;
	mov.u32 	%r1, %ctaid.x;
	setp.ge.s32 	%p1, %r1, %r45;
	@%p1 bra 	$L__BB3_22;
	cvta.to.global.u64 	%rd16, %rd13;
	cvta.to.global.u64 	%rd2, %rd14;
	mul.wide.u32 	%rd17, %r1, 4;
	add.s64 	%rd18, %rd16, %rd17;
	ld.global.nc.u32 	%r2, [%rd18];
	mul.lo.s32 	%r3, %r43, %r1;
	mul.wide.s32 	%rd19, %r3, 4;
	add.s64 	%rd3, %rd2, %rd19;
	setp.ne.s32 	%p2, %r2, %r44;
	@%p2 bra 	$L__BB3_15;
	mov.u32 	%r73, %tid.x;
	setp.ge.s32 	%p13, %r73, %r43;
	@%p13 bra 	$L__BB3_22;
	not.b32 	%r56, %r73;
	add.s32 	%r57, %r43, %r56;
	shr.u32 	%r58, %r57, 8;
	add.s32 	%r5, %r58, 1;
	and.b32  	%r6, %r5, 15;
	setp.lt.u32 	%p14, %r57, 3840;
	@%p14 bra 	$L__BB3_6;
	and.b32  	%r59, %r5, 33554416;
	neg.s32 	%r64, %r59;
	mul.wide.u32 	%rd30, %r73, 4;
	add.s64 	%rd31, %rd19, %rd30;
	add.s64 	%rd32, %rd31, %rd2;
	add.s64 	%rd40, %rd32, 8192;
$L__BB3_5:
	.pragma "nounroll";
	mov.b32 	%r60, 0;
	st.global.u32 	[%rd40+-8192], %r60;
	st.global.u32 	[%rd40+-7168], %r60;
	st.global.u32 	[%rd40+-6144], %r60;
	st.global.u32 	[%rd40+-5120], %r60;
	st.global.u32 	[%rd40+-4096], %r60;
	st.global.u32 	[%rd40+-3072], %r60;
	st.global.u32 	[%rd40+-2048], %r60;
	st.global.u32 	[%rd40+-1024], %r60;
	st.global.u32 	[%rd40], %r60;
	st.global.u32 	[%rd40+1024], %r60;
	st.global.u32 	[%rd40+2048], %r60;
	st.global.u32 	[%rd40+3072], %r60;
	st.global.u32 	[%rd40+4096], %r60;
	st.global.u32 	[%rd40+5120], %r60;
	st.global.u32 	[%rd40+6144], %r60;
	st.global.u32 	[%rd40+7168], %r60;
	add.s32 	%r73, %r73, 4096;
	add.s32 	%r64, %r64, 16;
	add.s64 	%rd40, %rd40, 16384;
	setp.eq.s32 	%p15, %r64, 0;
	@%p15 bra 	$L__BB3_6;
	bra.uni 	$L__BB3_5;
$L__BB3_6:
	setp.eq.s32 	%p16, %r6, 0;
	@%p16 bra 	$L__BB3_22;
	and.b32  	%r34, %r5, 7;
	setp.lt.u32 	%p17, %r6, 8;
	@%p17 bra 	$L__BB3_9;
	mul.wide.u32 	%rd33, %r73, 4;
	add.s64 	%rd34, %rd3, %rd33;
	mov.b32 	%r61, 0;
	st.global.u32 	[%rd34], %r61;
	st.global.u32 	[%rd34+1024], %r61;
	st.global.u32 	[%rd34+2048], %r61;
	st.global.u32 	[%rd34+3072], %r61;
	st.global.u32 	[%rd34+4096], %r61;
	st.global.u32 	[%rd34+5120], %r61;
	st.global.u32 	[%rd34+6144], %r61;
	st.global.u32 	[%rd34+7168], %r61;
	add.s32 	%r73, %r73, 2048;
$L__BB3_9:
	setp.eq.s32 	%p18, %r34, 0;
	@%p18 bra 	$L__BB3_22;
	and.b32  	%r37, %r5, 3;
	setp.lt.u32 	%p19, %r34, 4;
	@%p19 bra 	$L__BB3_12;
	mul.wide.u32 	%rd35, %r73, 4;
	add.s64 	%rd36, %rd3, %rd35;
	mov.b32 	%r62, 0;
	st.global.u32 	[%rd36], %r62;
	st.global.u32 	[%rd36+1024], %r62;
	st.global.u32 	[%rd36+2048], %r62;
	st.global.u32 	[%rd36+3072], %r62;
	add.s32 	%r73, %r73, 1024;
$L__BB3_12:
	setp.eq.s32 	%p20, %r37, 0;
	@%p20 bra 	$L__BB3_22;
	mul.wide.u32 	%rd38, %r73, 4;
	add.s64 	%rd39, %rd19, %rd38;
	add.s64 	%rd42, %rd2, %rd39;
	neg.s32 	%r76, %r37;
$L__BB3_14:
	.pragma "nounroll";
	mov.b32 	%r63, 0;
	st.global.u32 	[%rd42], %r63;
	add.s64 	%rd42, %rd42, 1024;
	add.s32 	%r76, %r76, 1;
	setp.ne.s32 	%p21, %r76, 0;
	@%p21 bra 	$L__BB3_14;
	bra.uni 	$L__BB3_22;
$L__BB3_15:
	cvt.rn.f32.s32 	%f6, %r43;
	div.rn.f32 	%f1, %f5, %f6;
	mov.u32 	%r72, %tid.x;
	setp.ge.s32 	%p3, %r72, %r43;
	@%p3 bra 	$L__BB3_22;
	mov.f32 	%f7, 0f3F800000;
	sub.f32 	%f2, %f7, %f5;
	not.b32 	%r46, %r72;
	add.s32 	%r13, %r43, %r46;
	and.b32  	%r47, %r13, 768;
	setp.eq.s32 	%p4, %r47, 768;
	@%p4 bra 	$L__BB3_19;
	shr.u32 	%r48, %r13, 8;
	add.s32 	%r49, %r48, 1;
	and.b32  	%r50, %r49, 3;
	mul.wide.u32 	%rd21, %r72, 4;
	add.s64 	%rd22, %rd19, %rd21;
	add.s64 	%rd41, %rd2, %rd22;
	sub.s32 	%r68, %r72, %r2;
	add.s32 	%r67, %r72, %r3;
	neg.s32 	%r66, %r50;
	shl.b32 	%r51, %r49, 8;
	and.b32  	%r52, %r51, 768;
	add.s32 	%r72, %r72, %r52;
$L__BB3_18:
	.pragma "nounroll";
	mul.wide.s32 	%rd23, %r67, 4;
	add.s64 	%rd24, %rd1, %rd23;
	ld.global.nc.f32 	%f8, [%rd24];
	max.f32 	%f9, %f8, %f4;
	setp.eq.s32 	%p5, %r68, 0;
	selp.f32 	%f10, 0f3F800000, 0f00000000, %p5;
	fma.rn.f32 	%f11, %f2, %f10, %f1;
	neg.f32 	%f12, %f11;
	div.rn.f32 	%f13, %f12, %f9;
	mul.f32 	%f14, %f3, %f13;
	st.global.f32 	[%rd41], %f14;
	add.s64 	%rd41, %rd41, 1024;
	add.s32 	%r68, %r68, 256;
	add.s32 	%r67, %r67, 256;
	add.s32 	%r66, %r66, 1;
	setp.ne.s32 	%p6, %r66, 0;
	@%p6 bra 	$L__BB3_18;
$L__BB3_19:
	setp.lt.u32 	%p7, %r13, 768;
	@%p7 bra 	$L__BB3_22;
	sub.s32 	%r71, %r72, %r2;
	add.s32 	%r70, %r72, %r3;
$L__BB3_21:
	mul.wide.s32 	%rd25, %r70, 4;
	add.s64 	%rd26, %rd1, %rd25;
	ld.global.nc.f32 	%f15, [%rd26];
	max.f32 	%f16, %f15, %f4;
	setp.eq.s32 	%p8, %r71, 0;
	selp.f32 	%f17, 0f3F800000, 0f00000000, %p8;
	fma.rn.f32 	%f18, %f2, %f17, %f1;
	neg.f32 	%f19, %f18;
	div.rn.f32 	%f20, %f19, %f16;
	mul.f32 	%f21, %f3, %f20;
	mul.wide.u32 	%rd27, %r72, 4;
	add.s64 	%rd28, %rd3, %rd27;
	st.global.f32 	[%rd28], %f21;
	add.s32 	%r53, %r72, 256;
	ld.global.nc.f32 	%f22, [%rd26+1024];
	max.f32 	%f23, %f22, %f4;
	setp.eq.s32 	%p9, %r53, %r2;
	selp.f32 	%f24, 0f3F800000, 0f00000000, %p9;
	fma.rn.f32 	%f25, %f2, %f24, %f1;
	neg.f32 	%f26, %f25;
	div.rn.f32 	%f27, %f26, %f23;
	mul.f32 	%f28, %f3, %f27;
	st.global.f32 	[%rd28+1024], %f28;
	add.s32 	%r54, %r72, 512;
	ld.global.nc.f32 	%f29, [%rd26+2048];
	max.f32 	%f30, %f29, %f4;
	setp.eq.s32 	%p10, %r54, %r2;
	selp.f32 	%f31, 0f3F800000, 0f00000000, %p10;
	fma.rn.f32 	%f32, %f2, %f31, %f1;
	neg.f32 	%f33, %f32;
	div.rn.f32 	%f34, %f33, %f30;
	mul.f32 	%f35, %f3, %f34;
	st.global.f32 	[%rd28+2048], %f35;
	add.s32 	%r55, %r72, 768;
	ld.global.nc.f32 	%f36, [%rd26+3072];
	max.f32 	%f37, %f36, %f4;
	setp.eq.s32 	%p11, %r55, %r2;
	selp.f32 	%f38, 0f3F800000, 0f00000000, %p11;
	fma.rn.f32 	%f39, %f2, %f38, %f1;
	neg.f32 	%f40, %f39;
	div.rn.f32 	%f41, %f40, %f37;
	mul.f32 	%f42, %f3, %f41;
	st.global.f32 	[%rd28+3072], %f42;
	add.s32 	%r72, %r72, 1024;
	add.s32 	%r71, %r71, 1024;
	add.s32 	%r70, %r70, 1024;
	setp.lt.s32 	%p12, %r72, %r43;
	@%p12 bra 	$L__BB3_21;
$L__BB3_22:
	ret;

}


// ===== COMPILED SASS (sm_100) =====

	.target	sm_100

	.elftype	@"ET_EXEC"


//--------------------- .note.nv.tkinfo           --------------------------
	.section	.note.nv.tkinfo,"",@"SHT_NOTE"
	.sectionflags	@"SHF_NOTE_NV_TKINFO"
	.tkinfo
        /*0018*/ 	.word	0x00000002
        /*0030*/ 	.string	""
        /*0030*/ 	.string	"ptxas"
        /*0030*/ 	.string	"Cuda compilation tools, release 13.0, V13.0.88"
        /*0030*/ 	.string	"Build cuda_13.0.r13.0/compiler.36424714_0"
        /*0030*/ 	.string	"-arch sm_100 -m 64 "



//--------------------- .note.nv.cuinfo           --------------------------
	.section	.note.nv.cuinfo,"",@"SHT_NOTE"
	.sectionflags	@"SHF_NOTE_NV_CUINFO"
        /*0018*/ 	.short	0x0002
        /*001a*/ 	.short	0x0064
        /*001c*/ 	.short	0x0082
	.zero		2


//--------------------- .nv.info                  --------------------------
	.section	.nv.info,"",@"SHT_CUDA_INFO"
	.align	4


	//----- nvinfo : EIATTR_REGCOUNT
	.align		4
        /*0000*/ 	.byte	0x04, 0x2f
        /*0002*/ 	.short	(.L_1 - .L_0)
	.align		4
.L_0:
        /*0004*/ 	.word	index@(_ZN36_GLOBAL__N__8bad3e22_4_k_cu_7aaff6f020ce_fwd_logits_kernelILi256EEEvPKfPKiPfiiif)
        /*0008*/ 	.word	0x00000020


	//----- nvinfo : EIATTR_FRAME_SIZE
	.align		4
.L_1:
        /*000c*/ 	.byte	0x04, 0x11
        /*000e*/ 	.short	(.L_3 - .L_2)
	.align		4
.L_2:
        /*0010*/ 	.word	index@($__internal_3_$__cuda_sm3x_div_rn_noftz_f32_slowpath)
        /*0014*/ 	.word	0x00000000


	//----- nvinfo : EIATTR_FRAME_SIZE
	.align		4
.L_3:
        /*0018*/ 	.byte	0x04, 0x11
        /*001a*/ 	.short	(.L_5 - .L_4)
	.align		4
.L_4:
        /*001c*/ 	.word	index@(_ZN36_GLOBAL__N__8bad3e22_4_k_cu_7aaff6f020ce_fwd_logits_kernelILi256EEEvPKfPKiPfiiif)
        /*0020*/ 	.word	0x00000000


	//----- nvinfo : EIATTR_REGCOUNT
	.align		4
.L_5:
        /*0024*/ 	.byte	0x04, 0x2f
        /*0026*/ 	.short	(.L_7 - .L_6)
	.align		4
.L_6:
        /*0028*/ 	.word	index@(_ZN36_GLOBAL__N__8bad3e22_4_k_cu_7aaff6f020ce_bwd_logits_kernelILi256EEEvPKfPKiPfiifif)
        /*002c*/ 	.word	0x0000001e


	//----- nvinfo : EIATTR_FRAME_SIZE
	.align		4
.L_7:
        /*0030*/ 	.byte	0x04, 0x11
        /*0032*/ 	.short	(.L_9 - .L_8)
	.align		4
.L_8:
        /*0034*/ 	.word	index@($__internal_2_$__cuda_sm3x_div_rn_noftz_f32_slowpath)
        /*0038*/ 	.word	0x00000000


	//----- nvinfo : EIATTR_FRAME_SIZE
	.align		4
.L_9:
        /*003c*/ 	.byte	0x04, 0x11
        /*003e*/ 	.short	(.L_11 - .L_10)
	.align		4
.L_10:
        /*0040*/ 	.word	index@(_ZN36_GLOBAL__N__8bad3e22_4_k_cu_7aaff6f020ce_bwd_logits_kernelILi256EEEvPKfPKiPfiifif)
        /*0044*/ 	.word	0x00000000


	//----- nvinfo : EIATTR_REGCOUNT
	.align		4
.L_11:
        /*0048*/ 	.byte	0x04, 0x2f
        /*004a*/ 	.short	(.L_13 - .L_12)
	.align		4
.L_12:
        /*004c*/ 	.word	index@(_ZN36_GLOBAL__N__8bad3e22_4_k_cu_7aaff6f019ce_fwd_probs_kernelILi256EEEvPKfPKiPfiiiff)
        /*0050*/ 	.word	0x0000001d


	//----- nvinfo : EIATTR_FRAME_SIZE
	.align		4
.L_13:
        /*0054*/ 	.byte	0x04, 0x11
        /*0056*/ 	.short	(.L_15 - .L_14)
	.align		4
.L_14:
        /*0058*/ 	.word	index@($__internal_1_$__cuda_sm3x_div_rn_noftz_f32_slowpath)
        /*005c*/ 	.word	0x00000000


	//----- nvinfo : EIATTR_FRAME_SIZE
	.align		4
.L_15:
        /*0060*/ 	.byte	0x04, 0x11
        /*0062*/ 	.short	(.L_17 - .L_16)
	.align		4
.L_16:
        /*0064*/ 	.word	index@(_ZN36_GLOBAL__N__8bad3e22_4_k_cu_7aaff6f019ce_fwd_probs_kernelILi256EEEvPKfPKiPfiiiff)
        /*0068*/ 	.word	0x00000000


	//----- nvinfo : EIATTR_REGCOUNT
	.align		4
.L_17:
        /*006c*/ 	.byte	0x04, 0x2f
        /*006e*/ 	.short	(.L_19 - .L_18)
	.align		4
.L_18:
        /*0070*/ 	.word	index@(_ZN36_GLOBAL__N__8bad3e22_4_k_cu_7aaff6f019ce_bwd_probs_kernelILi256EEEvPKfPKiPfiififf)
        /*0074*/ 	.word	0x0000001c


	//----- nvinfo : EIATTR_FRAME_SIZE
	.align		4
.L_19:
        /*0078*/ 	.byte	0x04, 0x11
        /*007a*/ 	.short	(.L_21 - .L_20)
	.align		4
.L_20:
        /*007c*/ 	.word	index@($__internal_0_$__cuda_sm3x_div_rn_noftz_f32_slowpath)
        /*0080*/ 	.word	0x00000000


	//----- nvinfo : EIATTR_FRAME_SIZE
	.align		4
.L_21:
        /*0084*/ 	.byte	0x04, 0x11
        /*0086*/ 	.short	(.L_23 - .L_22)
	.align		4
.L_22:
        /*0088*/ 	.word	index@(_ZN36_GLOBAL__N__8bad3e22_4_k_cu_7aaff6f019ce_bwd_probs_kernelILi256EEEvPKfPKiPfiififf)
        /*008c*/ 	.word	0x00000000


	//----- nvinfo : EIATTR_MIN_STACK_SIZE
	.align		4
.L_23:
        /*0090*/ 	.byte	0x04, 0x12
        /*0092*/ 	.short	(.L_25 - .L_24)
	.align		4
.L_24:
        /*0094*/ 	.word	index@(_ZN36_GLOBAL__N__8bad3e22_4_k_cu_7aaff6f019ce_bwd_probs_kernelILi256EEEvPKfPKiPfiififf)
        /*0098*/ 	.word	0x00000000


	//----- nvinfo : EIATTR_MIN_STACK_SIZE
	.align		4
.L_25:
        /*009c*/ 	.byte	0x04, 0x12
        /*009e*/ 	.short	(.L_27 - .L_26)
	.align		4
.L_26:
        /*00a0*/ 	.word	index@(_ZN36_GLOBAL__N__8bad3e22_4_k_cu_7aaff6f019ce_fwd_probs_kernelILi256EEEvPKfPKiPfiiiff)
        /*00a4*/ 	.word	0x00000000


	//----- nvinfo : EIATTR_MIN_STACK_SIZE
	.align		4
.L_27:
        /*00a8*/ 	.byte	0x04, 0x12
        /*00aa*/ 	.short	(.L_29 - .L_28)
	.align		4
.L_28:
        /*00ac*/ 	.word	index@(_ZN36_GLOBAL__N__8bad3e22_4_k_cu_7aaff6f020ce_bwd_logits_kernelILi256EEEvPKfPKiPfiifif)
        /*00b0*/ 	.word	0x00000000


	//----- nvinfo : EIATTR_MIN_STACK_SIZE
	.align		4
.L_29:
        /*00b4*/ 	.byte	0x04, 0x12
        /*00b6*/ 	.short	(.L_31 - .L_30)
	.align		4
.L_30:
        /*00b8*/ 	.word	index@(_ZN36_GLOBAL__N__8bad3e22_4_k_cu_7aaff6f020ce_fwd_logits_kernelILi256EEEvPKfPKiPfiiif)
        /*00bc*/ 	.word	0x00000000
.L_31:


//--------------------- .nv.compat                --------------------------
	.section	.nv.compat,"",@"SHT_CUDA_COMPAT_INFO"
	.align	4
        /*0000*/ 	.byte	0x02, 0x09, 0x00, 0x00, 0x02, 0x02, 0x01, 0x00, 0x02, 0x05, 0x05, 0x00, 0x03, 0x07, 0x01, 0x01
        /*0010*/ 	.byte	0x02, 0x03, 0x00, 0x00, 0x02, 0x06, 0x01, 0x00, 0x04, 0x0b, 0x08, 0x00, 0x01, 0x00, 0x00, 0x00
        /*0020*/ 	.byte	0x00, 0x00, 0x00, 0x00


//--------------------- .nv.info._ZN36_GLOBAL__N__8bad3e22_4_k_cu_7aaff6f019ce_bwd_probs_kernelILi256EEEvPKfPKiPfiififf --------------------------
	.section	.nv.info._ZN36_GLOBAL__N__8bad3e22_4_k_cu_7aaff6f019ce_bwd_probs_kernelILi256EEEvPKfPKiPfiififf,"",@"SHT_CUDA_INFO"
	.sectionflags	@""
	.align	4


	//----- nvinfo : EIATTR_CUDA_API_VERSION
	.align		4
        /*0000*/ 	.byte	0x04, 0x37
        /*0002*/ 	.short	(.L_33 - .L_32)
.L_32:
        /*0004*/ 	.word	0x00000082


	//----- nvinfo : EIATTR_KPARAM_INFO
	.align		4
.L_33:
        /*0008*/ 	.byte	0x04, 0x17
        /*000a*/ 	.short	(.L_35 - .L_34)
.L_34:
        /*000c*/ 	.word	0x00000000
        /*0010*/ 	.short	0x0008
        /*0012*/ 	.short	0x002c
        /*0014*/ 	.byte	0x00, 0xf0, 0x11, 0x00


	//----- nvinfo : EIATTR_KPARAM_INFO
	.align		4
.L_35:
        /*0018*/ 	.byte	0x04, 0x17
        /*001a*/ 	.short	(.L_37 - .L_36)
.L_36:
        /*001c*/ 	.word	0x00000000
        /*0020*/ 	.short	0x0007
        /*0022*/ 	.short	0x0028
        /*0024*/ 	.byte	0x00, 0xf0, 0x11, 0x00


	//----- nvinfo : EIATTR_KPARAM_INFO
	.align		4
.L_37:
        /*0028*/ 	.byte	0x04, 0x17
        /*002a*/ 	.short	(.L_39 - .L_38)
.L_38:
        /*002c*/ 	.word	0x00000000
        /*0030*/ 	.short	0x0006
        /*0032*/ 	.short	0x0024
        /*0034*/ 	.byte	0x00, 0xf0, 0x11, 0x00


	//----- nvinfo : EIATTR_KPARAM_INFO
	.align		4
.L_39:
        /*0038*/ 	.byte	0x04, 0x17
        /*003a*/ 	.short	(.L_41 - .L_40)
.L_40:
        /*003c*/ 	.word	0x00000000
        /*0040*/ 	.short	0x0005
        /*0042*/ 	.short	0x0020
        /*0044*/ 	.byte	0x00, 0xf0, 0x11, 0x00


	//----- nvinfo : EIATTR_KPARAM_INFO
	.align		4
.L_41:
        /*0048*/ 	.byte	0x04, 0x17
        /*004a*/ 	.short	(.L_43 - .L_42)
.L_42:
        /*004c*/ 	.word	0x00000000
        /*0050*/ 	.short	0x0004
        /*0052*/ 	.short	0x001c
        /*0054*/ 	.byte	0x00, 0xf0, 0x11, 0x00


	//----- nvinfo : EIATTR_KPARAM_INFO
	.align		4
.L_43:
        /*0058*/ 	.byte	0x04, 0x17
        /*005a*/ 	.short	(.L_45 - .L_44)
.L_44:
        /*005c*/ 	.word	0x00000000
        /*0060*/ 	.short	0x0003
        /*0062*/ 	.short	0x0018
        /*0064*/ 	.byte	0x00, 0xf0, 0x11, 0x00


	//----- nvinfo : EIATTR_KPARAM_INFO
	.align		4
.L_45:
        /*0068*/ 	.byte	0x04, 0x17
        /*006a*/ 	.short	(.L_47 - .L_46)
.L_46:
        /*006c*/ 	.word	0x00000000
        /*0070*/ 	.short	0x0002
        /*0072*/ 	.short	0x0010
        /*0074*/ 	.byte	0x00, 0xf5, 0x21, 0x00


	//----- nvinfo : EIATTR_KPARAM_INFO
	.align		4
.L_47:
        /*0078*/ 	.byte	0x04, 0x17
        /*007a*/ 	.short	(.L_49 - .L_48)
.L_48:
        /*007c*/ 	.word	0x00000000
        /*0080*/ 	.short	0x0001
        /*0082*/ 	.short	0x0008
        /*0084*/ 	.byte	0x00, 0xf5, 0x21, 0x00


	//----- nvinfo : EIATTR_KPARAM_INFO
	.align		4
.L_49:
        /*0088*/ 	.byte	0x04, 0x17
        /*008a*/ 	.short	(.L_51 - .L_50)
.L_50:
        /*008c*/ 	.word	0x00000000
        /*0090*/ 	.short	0x0000
        /*0092*/ 	.short	0x0000
        /*0094*/ 	.byte	0x00, 0xf5, 0x21, 0x00


	//----- nvinfo : EIATTR_SPARSE_MMA_MASK
	.align		4
.L_51:
        /*0098*/ 	.byte	0x03, 0x50
        /*009a*/ 	.short	0x0000


	//----- nvinfo : EIATTR_MAXREG_COUNT
	.align		4
        /*009c*/ 	.byte	0x03, 0x1b
        /*009e*/ 	.short	0x00ff


	//----- nvinfo : EIATTR_MERCURY_ISA_VERSION
	.align		4
        /*00a0*/ 	.byte	0x03, 0x5f
        /*00a2*/ 	.short	0x0101


	//----- nvinfo : EIATTR_VRC_CTA_INIT_COUNT
	.align		4
        /*00a4*/ 	.byte	0x02, 0x4a
	.zero		1
	.zero		1


	//----- nvinfo : EIATTR_EXIT_INSTR_OFFSETS
	.align		4
        /*00a8*/ 	.byte	0x04, 0x1c
        /*00aa*/ 	.short	(.L_53 - .L_52)


	//   ....[0]....
.L_52:
        /*00ac*/ 	.word	0x00000040


	//   ....[1]....
        /*00b0*/ 	.word	0x00000140


	//   ....[2]....
        /*00b4*/ 	.word	0x000003c0


	//   ....[3]....
        /*00b8*/ 	.word	0x000004d0


	//   ....[4]....
        /*00bc*/ 	.word	0x00000560


	//   ....[5]....
        /*00c0*/ 	.word	0x00000630


	//   ....[6]....
        /*00c4*/ 	.word	0x00000770


	//   ....[7]....
        /*00c8*/ 	.word	0x00000b00


	//   ....[8]....
        /*00cc*/ 	.word	0x00001180


	//----- nvinfo : EIATTR_CRS_STACK_SIZE
	.align		4
.L_53:
        /*00d0*/ 	.byte	0x04, 0x1e
        /*00d2*/ 	.short	(.L_55 - .L_54)
.L_54:
        /*00d4*/ 	.word	0x00000000


	//----- nvinfo : EIATTR_CBANK_PARAM_SIZE
	.align		4
.L_55:
        /*00d8*/ 	.byte	0x03, 0x19
        /*00da*/ 	.short	0x0030


	//----- nvinfo : EIATTR_PARAM_CBANK
	.align		4
        /*00dc*/ 	.byte	0x04, 0x0a
        /*00de*/ 	.short	(.L_57 - .L_56)
	.align		4
.L_56:
        /*00e0*/ 	.word	index@(.nv.constant0._ZN36_GLOBAL__N__8bad3e22_4_k_cu_7aaff6f019ce_bwd_probs_kernelILi256EEEvPKfPKiPfiififf)
        /*00e4*/ 	.short	0x0380
        /*00e6*/ 	.short	0x0030


	//----- nvinfo : EIATTR_SW_WAR
	.align		4
.L_57:
        /*00e8*/ 	.byte	0x04, 0x36
        /*00ea*/ 	.short	(.L_59 - .L_58)
.L_58:
        /*00ec*/ 	.word	0x00000008
.L_59:


//--------------------- .nv.info._ZN36_GLOBAL__N__8bad3e22_4_k_cu_7aaff6f019ce_fwd_probs_kernelILi256EEEvPKfPKiPfiiiff --------------------------
	.section	.nv.info._ZN36_GLOBAL__N__8bad3e22_4_k_cu_7aaff6f019ce_fwd_probs_kernelILi256EEEvPKfPKiPfiiiff,"",@"SHT_CUDA_INFO"
	.sectionflags	@""
	.align	4


	//----- nvinfo : EIATTR_CUDA_API_VERSION
	.align		4
        /*0000*/ 	.byte	0x04, 0x37
        /*0002*/ 	.short	(.L_61 - .L_60)
.L_60:
        /*0004*/ 	.word	0x00000082


	//----- nvinfo : EIATTR_KPARAM_INFO
	.align		4
.L_61:
        /*0008*/ 	.byte	0x04, 0x17
        /*000a*/ 	.short	(.L_63 - .L_62)
.L_62:
        /*000c*/ 	.word	0x00000000
        /*0010*/ 	.short	0x0007
        /*0012*/ 	.short	0x0028
        /*0014*/ 	.byte	0x00, 0xf0, 0x11, 0x00


	//----- nvinfo : EIATTR_KPARAM_INFO
	.align		4
.L_63:
        /*0018*/ 	.byte	0x04, 0x17
        /*001a*/ 	.short	(.L_65 - .L_64)
.L_64:
        /*001c*/ 	.word	0x00000000
        /*0020*/ 	.short	0x0006
        /*0022*/ 	.short	0x0024
        /*0024*/ 	.byte	0x00, 0xf0, 0x11, 0x00


	//----- nvinfo : EIATTR_KPARAM_INFO
	.align		4
.L_65:
        /*0028*/ 	.byte	0x04, 0x17
        /*002a*/ 	.short	(.L_67 - .L_66)
.L_66:
        /*002c*/ 	.word	0x00000000
        /*0030*/ 	.short	0x0005
        /*0032*/ 	.short	0x0020
        /*0034*/ 	.byte	0x00, 0xf0, 0x11, 0x00


	//----- nvinfo : EIATTR_KPARAM_INFO
	.align		4
.L_67:
        /*0038*/ 	.byte	0x04, 0x17
        /*003a*/ 	.short	(.L_69 - .L_68)
.L_68:
        /*003c*/ 	.word	0x00000000
        /*0040*/ 	.short	0x0004
        /*0042*/ 	.short	0x001c
        /*0044*/ 	.byte	0x00, 0xf0, 0x11, 0x00


	//----- nvinfo : EIATTR_KPARAM_INFO
	.align		4
.L_69:
        /*0048*/ 	.byte	0x04, 0x17
        /*004a*/ 	.short	(.L_71 - .L_70)
.L_70:
        /*004c*/ 	.word	0x00000000
        /*0050*/ 	.short	0x0003
        /*0052*/ 	.short	0x0018
        /*0054*/ 	.byte	0x00, 0xf0, 0x11, 0x00


	//----- nvinfo : EIATTR_KPARAM_INFO
	.align		4
.L_71:
        /*0058*/ 	.byte	0x04, 0x17
        /*005a*/ 	.short	(.L_73 - .L_72)
.L_72:
        /*005c*/ 	.word	0x00000000
        /*0060*/ 	.short	0x0002
        /*0062*/ 	.short	0x0010
        /*0064*/ 	.byte	0x00, 0xf5, 0x21, 0x00


	//----- nvinfo : EIATTR_KPARAM_INFO
	.align		4
.L_73:
        /*0068*/ 	.byte	0x04, 0x17
        /*006a*/ 	.short	(.L_75 - .L_74)
.L_74:
        /*006c*/ 	.word	0x00000000
        /*0070*/ 	.short	0x0001
        /*0072*/ 	.short	0x0008
        /*0074*/ 	.byte	0x00, 0xf5, 0x21, 0x00


	//----- nvinfo : EIATTR_KPARAM_INFO
	.align		4
.L_75:
        /*0078*/ 	.byte	0x04, 0x17
        /*007a*/ 	.short	(.L_77 - .L_76)
.L_76:
        /*007c*/ 	.word	0x00000000
        /*0080*/ 	.short	0x0000
        /*0082*/ 	.short	0x0000
        /*0084*/ 	.byte	0x00, 0xf5, 0x21, 0x00


	//----- nvinfo : EIATTR_SPARSE_MMA_MASK
	.align		4
.L_77:
        /*0088*/ 	.byte	0x03, 0x50
        /*008a*/ 	.short	0x0000


	//----- nvinfo : EIATTR_MAXREG_COUNT
	.align		4
        /*008c*/ 	.byte	0x03, 0x1b
        /*008e*/ 	.short	0x00ff


	//----- nvinfo : EIATTR_NUM_BARRIERS
	.align		4
        /*0090*/ 	.byte	0x02, 0x4c
        /*0092*/ 	.byte	0x01
	.zero		1


	//----- nvinfo : EIATTR_MERCURY_ISA_VERSION
	.align		4
        /*0094*/ 	.byte	0x03, 0x5f
        /*0096*/ 	.short	0x0101


	//----- nvinfo : EIATTR_COOP_GROUP_MASK_REGIDS
	.align		4
        /*0098*/ 	.byte	0x04, 0x29
        /*009a*/ 	.short	(.L_79 - .L_78)


	//   ....[0]....
.L_78:
        /*009c*/ 	.word	0xffffffff


	//   ....[1]....
        /*00a0*/ 	.word	0xffffffff


	//   ....[2]....
        /*00a4*/ 	.word	0xffffffff


	//   ....[3]....
        /*00a8*/ 	.word	0xffffffff


	//   ....[4]....
        /*00ac*/ 	.word	0xffffffff


	//   ....[5]....
        /*00b0*/ 	.word	0xffffffff


	//   ....[6]....
        /*00b4*/ 	.word	0xffffffff


	//   ....[7]....
        /*00b8*/ 	.word	0xffffffff


	//   ....[8]....
        /*00bc*/ 	.word	0xffffffff


	//   ....[9]....
        /*00c0*/ 	.word	0xffffffff


	//   ....[10]....
        /*00c4*/ 	.word	0x05000008


	//   ....[11]....
        /*00c8*/ 	.word	0x05000008


	//   ....[12]....
        /*00cc*/ 	.word	0x05000008


	//   ....[13]....
        /*00d0*/ 	.word	0x05000008


	//   ....[14]....
        /*00d4*/ 	.word	0x05000008


	//----- nvinfo : EIATTR_COOP_GROUP_INSTR_OFFSETS
	.align		4
.L_79:
        /*00d8*/ 	.byte	0x04, 0x28
        /*00da*/ 	.short	(.L_81 - .L_80)


	//   ....[0]....
.L_80:
        /*00dc*/ 	.word	0x00001080


	//   ....[1]....
        /*00e0*/ 	.word	0x000010c0


	//   ....[2]....
        /*00e4*/ 	.word	0x000010e0


	//   ....[3]....
        /*00e8*/ 	.word	0x00001100


	//   ....[4]....
        /*00ec*/ 	.word	0x00001130


	//   ....[5]....
        /*00f0*/ 	.word	0x00001250


	//   ....[6]....
        /*00f4*/ 	.word	0x00001270


	//   ....[7]....
        /*00f8*/ 	.word	0x00001290


	//   ....[8]....
        /*00fc*/ 	.word	0x000012b0


	//   ....[9]....
        /*0100*/ 	.word	0x000012d0


	//   ....[10]....
        /*0104*/ 	.word	0x000017c0


	//   ....[11]....
        /*0108*/ 	.word	0x00001830


	//   ....[12]....
        /*010c*/ 	.word	0x000018a0


	//   ....[13]....
        /*0110*/ 	.word	0x00001910


	//   ....[14]....
        /*0114*/ 	.word	0x00001980


	//----- nvinfo : EIATTR_VRC_CTA_INIT_COUNT
	.align		4
.L_81:
        /*0118*/ 	.byte	0x02, 0x4a
	.zero		1
	.zero		1


	//----- nvinfo : EIATTR_EXIT_INSTR_OFFSETS
	.align		4
        /*011c*/ 	.byte	0x04, 0x1c
        /*011e*/ 	.short	(.L_83 - .L_82)


	//   ....[0]....
.L_82:
        /*0120*/ 	.word	0x00000040


	//   ....[1]....
        /*0124*/ 	.word	0x000000e0


	//   ....[2]....
        /*0128*/ 	.word	0x00000120


	//   ....[3]....
        /*012c*/ 	.word	0x000015d0


	//   ....[4]....
        /*0130*/ 	.word	0x00001770


	//----- nvinfo : EIATTR_CRS_STACK_SIZE
	.align		4
.L_83:
        /*0134*/ 	.byte	0x04, 0x1e
        /*0136*/ 	.short	(.L_85 - .L_84)
.L_84:
        /*0138*/ 	.word	0x00000000


	//----- nvinfo : EIATTR_CBANK_PARAM_SIZE
	.align		4
.L_85:
        /*013c*/ 	.byte	0x03, 0x19
        /*013e*/ 	.short	0x002c


	//----- nvinfo : EIATTR_PARAM_CBANK
	.align		4
        /*0140*/ 	.byte	0x04, 0x0a
        /*0142*/ 	.short	(.L_87 - .L_86)
	.align		4
.L_86:
        /*0144*/ 	.word	index@(.nv.constant0._ZN36_GLOBAL__N__8bad3e22_4_k_cu_7aaff6f019ce_fwd_probs_kernelILi256EEEvPKfPKiPfiiiff)
        /*0148*/ 	.short	0x0380
        /*014a*/ 	.short	0x002c


	//----- nvinfo : EIATTR_SW_WAR
	.align		4
.L_87:
        /*014c*/ 	.byte	0x04, 0x36
        /*014e*/ 	.short	(.L_89 - .L_88)
.L_88:
        /*0150*/ 	.word	0x00000008
.L_89:


//--------------------- .nv.info._ZN36_GLOBAL__N__8bad3e22_4_k_cu_7aaff6f020ce_bwd_logits_kernelILi256EEEvPKfPKiPfiifif --------------------------
	.section	.nv.info._ZN36_GLOBAL__N__8bad3e22_4_k_cu_7aaff6f020ce_bwd_logits_kernelILi256EEEvPKfPKiPfiifif,"",@"SHT_CUDA_INFO"
	.sectionflags	@""
	.align	4


	//----- nvinfo : EIATTR_CUDA_API_VERSION
	.align		4
        /*0000*/ 	.byte	0x04, 0x37
        /*0002*/ 	.short	(.L_91 - .L_90)
.L_90:
        /*0004*/ 	.word	0x00000082


	//----- nvinfo : EIATTR_KPARAM_INFO
	.align		4
.L_91:
        /*0008*/ 	.byte	0x04, 0x17
        /*000a*/ 	.short	(.L_93 - .L_92)
.L_92:
        /*000c*/ 	.word	0x00000000
        /*0010*/ 	.short	0x0007
        /*0012*/ 	.short	0x0028
        /*0014*/ 	.byte	0x00, 0xf0, 0x11, 0x00


	//----- nvinfo : EIATTR_KPARAM_INFO
	.align		4
.L_93:
        /*0018*/ 	.byte	0x04, 0x17
        /*001a*/ 	.short	(.L_95 - .L_94)
.L_94:
        /*001c*/ 	.word	0x00000000
        /*0020*/ 	.short	0x0006
        /*0022*/ 	.short	0x0024
        /*0024*/ 	.byte	0x00, 0xf0, 0x11, 0x00


	//----- nvinfo : EIATTR_KPARAM_INFO
	.align		4
.L_95:
        /*0028*/ 	.byte	0x04, 0x17
        /*002a*/ 	.short	(.L_97 - .L_96)
.L_96:
        /*002c*/ 	.word	0x00000000
        /*0030*/ 	.short	0x0005
        /*0032*/ 	.short	0x0020
        /*0034*/ 	.byte	0x00, 0xf0, 0x11, 0x00


	//----- nvinfo : EIATTR_KPARAM_INFO
	.align		4
.L_97:
        /*0038*/ 	.byte	0x04, 0x17
        /*003a*/ 	.short	(.L_99 - .L_98)
.L_98:
        /*003c*/ 	.word	0x00000000
        /*0040*/ 	.short	0x0004
        /*0042*/ 	.short	0x001c
        /*0044*/ 	.byte	0x00, 0xf0, 0x11, 0x00


	//----- nvinfo : EIATTR_KPARAM_INFO
	.align		4
.L_99:
        /*0048*/ 	.byte	0x04, 0x17
        /*004a*/ 	.short	(.L_101 - .L_100)
.L_100:
        /*004c*/ 	.word	0x00000000
        /*0050*/ 	.short	0x0003
        /*0052*/ 	.short	0x0018
        /*0054*/ 	.byte	0x00, 0xf0, 0x11, 0x00


	//----- nvinfo : EIATTR_KPARAM_INFO
	.align		4
.L_101:
        /*0058*/ 	.byte	0x04, 0x17
        /*005a*/ 	.short	(.L_103 - .L_102)
.L_102:
        /*005c*/ 	.word	0x00000000
        /*0060*/ 	.short	0x0002
        /*0062*/ 	.short	0x0010
        /*0064*/ 	.byte	0x00, 0xf5, 0x21, 0x00


	//----- nvinfo : EIATTR_KPARAM_INFO
	.align		4
.L_103:
        /*0068*/ 	.byte	0x04, 0x17
        /*006a*/ 	.short	(.L_105 - .L_104)
.L_104:
        /*006c*/ 	.word	0x00000000
        /*0070*/ 	.short	0x0001
        /*0072*/ 	.short	0x0008
        /*0074*/ 	.byte	0x00, 0xf5, 0x21, 0x00


	//----- nvinfo : EIATTR_KPARAM_INFO
	.align		4
.L_105:
        /*0078*/ 	.byte	0x04, 0x17
        /*007a*/ 	.short	(.L_107 - .L_106)
.L_106:
        /*007c*/ 	.word	0x00000000
        /*0080*/ 	.short	0x0000
        /*0082*/ 	.short	0x0000
        /*0084*/ 	.byte	0x00, 0xf5, 0x21, 0x00


	//----- nvinfo : EIATTR_SPARSE_MMA_MASK
	.align		4
.L_107:
        /*0088*/ 	.byte	0x03, 0x50
        /*008a*/ 	.short	0x0000


	//----- nvinfo : EIATTR_MAXREG_COUNT
	.align		4
        /*008c*/ 	.byte	0x03, 0x1b
        /*008e*/ 	.short	0x00ff


	//----- nvinfo : EIATTR_NUM_BARRIERS
	.align		4
        /*0090*/ 	.byte	0x02, 0x4c
        /*0092*/ 	.byte	0x01
	.zero		1


	//----- nvinfo : EIATTR_MERCURY_ISA_VERSION
	.align		4
        /*0094*/ 	.byte	0x03, 0x5f
        /*0096*/ 	.short	0x0101


	//----- nvinfo : EIATTR_COOP_GROUP_MASK_REGIDS
	.align		4
        /*0098*/ 	.byte	0x04, 0x29
        /*009a*/ 	.short	(.L_109 - .L_108)


	//   ....[0]....
.L_108:
        /*009c*/ 	.word	0xffffffff


	//   ....[1]....
        /*00a0*/ 	.word	0xffffffff


	//   ....[2]....
        /*00a4*/ 	.word	0xffffffff


	//   ....[3]....
        /*00a8*/ 	.word	0xffffffff


	//   ....[4]....
        /*00ac*/ 	.word	0xffffffff


	//   ....[5]....
        /*00b0*/ 	.word	0xffffffff


	//   ....[6]....
        /*00b4*/ 	.word	0xffffffff


	//   ....[7]....
        /*00b8*/ 	.word	0xffffffff


	//   ....[8]....
        /*00bc*/ 	.word	0xffffffff


	//   ....[9]....
        /*00c0*/ 	.word	0xffffffff


	//   ....[10]....
        /*00c4*/ 	.word	0xffffffff


	//   ....[11]....
        /*00c8*/ 	.word	0xffffffff


	//   ....[12]....
        /*00cc*/ 	.word	0xffffffff


	//   ....[13]....
        /*00d0*/ 	.word	0xffffffff


	//   ....[14]....
        /*00d4*/ 	.word	0xffffffff


	//   ....[15]....
        /*00d8*/ 	.word	0xffffffff


	//   ....[16]....
        /*00dc*/ 	.word	0xffffffff


	//   ....[17]....
        /*00e0*/ 	.word	0xffffffff


	//   ....[18]....
        /*00e4*/ 	.word	0xffffffff


	//   ....[19]....
        /*00e8*/ 	.word	0xffffffff


	//   ....[20]....
        /*00ec*/ 	.word	0x0500000e


	//   ....[21]....
        /*00f0*/ 	.word	0x0500000e


	//   ....[22]....
        /*00f4*/ 	.word	0x0500000e


	//   ....[23]....
        /*00f8*/ 	.word	0x0500000e


	//   ....[24]....
        /*00fc*/ 	.word	0x0500000e


	//   ....[25]....
        /*0100*/ 	.word	0x0500000e


	//   ....[26]....
        /*0104*/ 	.word	0x0500000e


	//   ....[27]....
        /*0108*/ 	.word	0x0500000e


	//   ....[28]....
        /*010c*/ 	.word	0x0500000e


	//   ....[29]....
        /*0110*/ 	.word	0x0500000e


	//----- nvinfo : EIATTR_COOP_GROUP_INSTR_OFFSETS
	.align		4
.L_109:
        /*0114*/ 	.byte	0x04, 0x28
        /*0116*/ 	.short	(.L_111 - .L_110)


	//   ....[0]....
.L_110:
        /*0118*/ 	.word	0x00000d20


	//   ....[1]....
        /*011c*/ 	.word	0x00000d80


	//   ....[2]....
        /*0120*/ 	.word	0x00000dd0


	//   ....[3]....
        /*0124*/ 	.word	0x00000df0


	//   ....[4]....
        /*0128*/ 	.word	0x00000e10


	//   ....[5]....
        /*012c*/ 	.word	0x00000f00


	//   ....[6]....
        /*0130*/ 	.word	0x00000f20


	//   ....[7]....
        /*0134*/ 	.word	0x00000f40


	//   ....[8]....
        /*0138*/ 	.word	0x00000f60


	//   ....[9]....
        /*013c*/ 	.word	0x00000f80


	//   ....[10]....
        /*0140*/ 	.word	0x000016d0


	//   ....[11]....
        /*0144*/ 	.word	0x00001730


	//   ....[12]....
        /*0148*/ 	.word	0x00001760


	//   ....[13]....
        /*014c*/ 	.word	0x00001780


	//   ....[14]....
        /*0150*/ 	.word	0x000017a0


	//   ....[15]....
        /*0154*/ 	.word	0x00001890


	//   ....[16]....
        /*0158*/ 	.word	0x000018b0


	//   ....[17]....
        /*015c*/ 	.word	0x000018d0


	//   ....[18]....
        /*0160*/ 	.word	0x000018f0


	//   ....[19]....
        /*0164*/ 	.word	0x00001910


	//   ....[20]....
        /*0168*/ 	.word	0x00002450


	//   ....[21]....
        /*016c*/ 	.word	0x000024c0


	//   ....[22]....
        /*0170*/ 	.word	0x00002530


	//   ....[23]....
        /*0174*/ 	.word	0x000025a0


	//   ....[24]....
        /*0178*/ 	.word	0x00002610


	//   ....[25]....
        /*017c*/ 	.word	0x00002680


	//   ....[26]....
        /*0180*/ 	.word	0x000026f0


	//   ....[27]....
        /*0184*/ 	.word	0x00002760


	//   ....[28]....
        /*0188*/ 	.word	0x000027d0


	//   ....[29]....
        /*018c*/ 	.word	0x00002840


	//----- nvinfo : EIATTR_VRC_CTA_INIT_COUNT
	.align		4
.L_111:
        /*0190*/ 	.byte	0x02, 0x4a
	.zero		1
	.zero		1


	//----- nvinfo : EIATTR_EXIT_INSTR_OFFSETS
	.align		4
        /*0194*/ 	.byte	0x04, 0x1c
        /*0196*/ 	.short	(.L_113 - .L_112)


	//   ....[0]....
.L_112:
        /*0198*/ 	.word	0x00000040


	//   ....[1]....
        /*019c*/ 	.word	0x00000140


	//   ....[2]....
        /*01a0*/ 	.word	0x000003c0


	//   ....[3]....
        /*01a4*/ 	.word	0x000004d0


	//   ....[4]....
        /*01a8*/ 	.word	0x00000560


	//   ....[5]....
        /*01ac*/ 	.word	0x00000630


	//   ....[6]....
        /*01b0*/ 	.word	0x00001ac0


	//   ....[7]....
        /*01b4*/ 	.word	0x00001e00


	//   ....[8]....
        /*01b8*/ 	.word	0x00002400


	//----- nvinfo : EIATTR_CRS_STACK_SIZE
	.align		4
.L_113:
        /*01bc*/ 	.byte	0x04, 0x1e
        /*01be*/ 	.short	(.L_115 - .L_114)
.L_114:
        /*01c0*/ 	.word	0x00000000


	//----- nvinfo : EIATTR_CBANK_PARAM_SIZE
	.align		4
.L_115:
        /*01c4*/ 	.byte	0x03, 0x19
        /*01c6*/ 	.short	0x002c


	//----- nvinfo : EIATTR_PARAM_CBANK
	.align		4
        /*01c8*/ 	.byte	0x04, 0x0a
        /*01ca*/ 	.short	(.L_117 - .L_116)
	.align		4
.L_116:
        /*01cc*/ 	.word	index@(.nv.constant0._ZN36_GLOBAL__N__8bad3e22_4_k_cu_7aaff6f020ce_bwd_logits_kernelILi256EEEvPKfPKiPfiifif)
        /*01d0*/ 	.short	0x0380
        /*01d2*/ 	.short	0x002c


	//----- nvinfo : EIATTR_SW_WAR
	.align		4
.L_117:
        /*01d4*/ 	.byte	0x04, 0x36
        /*01d6*/ 	.short	(.L_119 - .L_118)
.L_118:
        /*01d8*/ 	.word	0x00000008
.L_119:


//--------------------- .nv.info._ZN36_GLOBAL__N__8bad3e22_4_k_cu_7aaff6f020ce_fwd_logits_kernelILi256EEEvPKfPKiPfiiif --------------------------
	.section	.nv.info._ZN36_GLOBAL__N__8bad3e22_4_k_cu_7aaff6f020ce_fwd_logits_kernelILi256EEEvPKfPKiPfiiif,"",@"SHT_CUDA_INFO"
	.sectionflags	@""
	.align	4


	//----- nvinfo : EIATTR_CUDA_API_VERSION
	.align		4
        /*0000*/ 	.byte	0x04, 0x37
        /*0002*/ 	.short	(.L_121 - .L_120)
.L_120:
        /*0004*/ 	.word	0x00000082


	//----- nvinfo : EIATTR_KPARAM_INFO
	.align		4
.L_121:
        /*0008*/ 	.byte	0x04, 0x17
        /*000a*/ 	.short	(.L_123 - .L_122)
.L_122:
        /*000c*/ 	.word	0x00000000
        /*0010*/ 	.short	0x0006
        /*0012*/ 	.short	0x0024
        /*0014*/ 	.byte	0x00, 0xf0, 0x11, 0x00


	//----- nvinfo : EIATTR_KPARAM_INFO
	.align		4
.L_123:
        /*0018*/ 	.byte	0x04, 0x17
        /*001a*/ 	.short	(.L_125 - .L_124)
.L_124:
        /*001c*/ 	.word	0x00000000
        /*0020*/ 	.short	0x0005
        /*0022*/ 	.short	0x0020
        /*0024*/ 	.byte	0x00, 0xf0, 0x11, 0x00


	//----- nvinfo : EIATTR_KPARAM_INFO
	.align		4
.L_125:
        /*0028*/ 	.byte	0x04, 0x17
        /*002a*/ 	.short	(.L_127 - .L_126)
.L_126:
        /*002c*/ 	.word	0x00000000
        /*0030*/ 	.short	0x0004
        /*0032*/ 	.short	0x001c
        /*0034*/ 	.byte	0x00, 0xf0, 0x11, 0x00


	//----- nvinfo : EIATTR_KPARAM_INFO
	.align		4
.L_127:
        /*0038*/ 	.byte	0x04, 0x17
        /*003a*/ 	.short	(.L_129 - .L_128)
.L_128:
        /*003c*/ 	.word	0x00000000
        /*0040*/ 	.short	0x0003
        /*0042*/ 	.short	0x0018
        /*0044*/ 	.byte	0x00, 0xf0, 0x11, 0x00


	//----- nvinfo : EIATTR_KPARAM_INFO
	.align		4
.L_129:
        /*0048*/ 	.byte	0x04, 0x17
        /*004a*/ 	.short	(.L_131 - .L_130)
.L_130:
        /*004c*/ 	.word	0x00000000
        /*0050*/ 	.short	0x0002
        /*0052*/ 	.short	0x0010
        /*0054*/ 	.byte	0x00, 0xf5, 0x21, 0x00


	//----- nvinfo : EIATTR_KPARAM_INFO
	.align		4
.L_131:
        /*0058*/ 	.byte	0x04, 0x17
        /*005a*/ 	.short	(.L_133 - .L_132)
.L_132:
        /*005c*/ 	.word	0x00000000
        /*0060*/ 	.short	0x0001
        /*0062*/ 	.short	0x0008
        /*0064*/ 	.byte	0x00, 0xf5, 0x21, 0x00


	//----- nvinfo : EIATTR_KPARAM_INFO
	.align		4
.L_133:
        /*0068*/ 	.byte	0x04, 0x17
        /*006a*/ 	.short	(.L_135 - .L_134)
.L_134:
        /*006c*/ 	.word	0x00000000
        /*0070*/ 	.short	0x0000
        /*0072*/ 	.short	0x0000
        /*0074*/ 	.byte	0x00, 0xf5, 0x21, 0x00


	//----- nvinfo : EIATTR_SPARSE_MMA_MASK
	.align		4
.L_135:
        /*0078*/ 	.byte	0x03, 0x50
        /*007a*/ 	.short	0x0000


	//----- nvinfo : EIATTR_MAXREG_COUNT
	.align		4
        /*007c*/ 	.byte	0x03, 0x1b
        /*007e*/ 	.short	0x00ff


	//----- nvinfo : EIATTR_NUM_BARRIERS
	.align		4
        /*0080*/ 	.byte	0x02, 0x4c
        /*0082*/ 	.byte	0x01
	.zero		1


	//----- nvinfo : EIATTR_MERCURY_ISA_VERSION
	.align		4
        /*0084*/ 	.byte	0x03, 0x5f
        /*0086*/ 	.short	0x0101


	//----- nvinfo : EIATTR_COOP_GROUP_MASK_REGIDS
	.align		4
        /*0088*/ 	.byte	0x04, 0x29
        /*008a*/ 	.short	(.L_137 - .L_136)


	//   ....[0]....
.L_136:
        /*008c*/ 	.word	0xffffffff


	//   ....[1]....
        /*0090*/ 	.word	0xffffffff


	//   ....[2]....
        /*0094*/ 	.word	0xffffffff


	//   ....[3]....
        /*0098*/ 	.word	0xffffffff


	//   ....[4]....
        /*009c*/ 	.word	0xffffffff


	//   ....[5]....
        /*00a0*/ 	.word	0xffffffff


	//   ....[6]....
        /*00a4*/ 	.word	0xffffffff


	//   ....[7]....
        /*00a8*/ 	.word	0xffffffff


	//   ....[8]....
        /*00ac*/ 	.word	0xffffffff


	//   ....[9]....
        /*00b0*/ 	.word	0xffffffff


	//   ....[10]....
        /*00b4*/ 	.word	0xffffffff


	//   ....[11]....
        /*00b8*/ 	.word	0xffffffff


	//   ....[12]....
        /*00bc*/ 	.word	0xffffffff


	//   ....[13]....
        /*00c0*/ 	.word	0xffffffff


	//   ....[14]....
        /*00c4*/ 	.word	0xffffffff


	//   ....[15]....
        /*00c8*/ 	.word	0xffffffff


	//   ....[16]....
        /*00cc*/ 	.word	0xffffffff


	//   ....[17]....
        /*00d0*/ 	.word	0xffffffff


	//   ....[18]....
        /*00d4*/ 	.word	0xffffffff


	//   ....[19]....
        /*00d8*/ 	.word	0xffffffff


	//   ....[20]....
        /*00dc*/ 	.word	0xffffffff


	//   ....[21]....
        /*00e0*/ 	.word	0xffffffff


	//   ....[22]....
        /*00e4*/ 	.word	0xffffffff


	//   ....[23]....
        /*00e8*/ 	.word	0xffffffff


	//   ....[24]....
        /*00ec*/ 	.word	0xffffffff


	//   ....[25]....
        /*00f0*/ 	.word	0xffffffff


	//   ....[26]....
        /*00f4*/ 	.word	0xffffffff


	//   ....[27]....
        /*00f8*/ 	.word	0xffffffff


	//   ....[28]....
        /*00fc*/ 	.word	0xffffffff


	//   ....[29]....
        /*0100*/ 	.word	0xffffffff


	//   ....[30]....
        /*0104*/ 	.word	0x0500000d


	//   ....[31]....
        /*0108*/ 	.word	0x0500000d


	//   ....[32]....
        /*010c*/ 	.word	0x0500000d


	//   ....[33]....
        /*0110*/ 	.word	0x0500000d


	//   ....[34]....
        /*0114*/ 	.word	0x0500000d


	//   ....[35]....
        /*0118*/ 	.word	0x0500000d


	//   ....[36]....
        /*011c*/ 	.word	0x0500000d


	//   ....[37]....
        /*0120*/ 	.word	0x0500000d


	//   ....[38]....
        /*0124*/ 	.word	0x0500000d


	//   ....[39]....
        /*0128*/ 	.word	0x0500000d


	//   ....[40]....
        /*012c*/ 	.word	0x0500000d


	//   ....[41]....
        /*0130*/ 	.word	0x0500000d


	//   ....[42]....
        /*0134*/ 	.word	0x0500000d


	//   ....[43]....
        /*0138*/ 	.word	0x0500000d


	//   ....[44]....
        /*013c*/ 	.word	0x0500000d


	//----- nvinfo : EIATTR_COOP_GROUP_INSTR_OFFSETS
	.align		4
.L_137:
        /*0140*/ 	.byte	0x04, 0x28
        /*0142*/ 	.short	(.L_139 - .L_138)


	//   ....[0]....
.L_138:
        /*0144*/ 	.word	0x00000840


	//   ....[1]....
        /*0148*/ 	.word	0x00000860


	//   ....[2]....
        /*014c*/ 	.word	0x00000890


	//   ....[3]....
        /*0150*/ 	.word	0x000008e0


	//   ....[4]....
        /*0154*/ 	.word	0x00000920


	//   ....[5]....
        /*0158*/ 	.word	0x00000a20


	//   ....[6]....
        /*015c*/ 	.word	0x00000a40


	//   ....[7]....
        /*0160*/ 	.word	0x00000a60


	//   ....[8]....
        /*0164*/ 	.word	0x00000a80


	//   ....[9]....
        /*0168*/ 	.word	0x00000aa0


	//   ....[10]....
        /*016c*/ 	.word	0x00001fa0


	//   ....[11]....
        /*0170*/ 	.word	0x00001fd0


	//   ....[12]....
        /*0174*/ 	.word	0x00002000


	//   ....[13]....
        /*0178*/ 	.word	0x00002010


	//   ....[14]....
        /*017c*/ 	.word	0x00002040


	//   ....[15]....
        /*0180*/ 	.word	0x00002050


	//   ....[16]....
        /*0184*/ 	.word	0x00002080


	//   ....[17]....
        /*0188*/ 	.word	0x00002090


	//   ....[18]....
        /*018c*/ 	.word	0x000020c0


	//   ....[19]....
        /*0190*/ 	.word	0x000020d0


	//   ....[20]....
        /*0194*/ 	.word	0x00002340


	//   ....[21]....
        /*0198*/ 	.word	0x00002350


	//   ....[22]....
        /*019c*/ 	.word	0x00002380


	//   ....[23]....
        /*01a0*/ 	.word	0x00002390


	//   ....[24]....
        /*01a4*/ 	.word	0x000023c0


	//   ....[25]....
        /*01a8*/ 	.word	0x000023d0


	//   ....[26]....
        /*01ac*/ 	.word	0x00002400


	//   ....[27]....
        /*01b0*/ 	.word	0x00002410


	//   ....[28]....
        /*01b4*/ 	.word	0x00002440


	//   ....[29]....
        /*01b8*/ 	.word	0x00002450


	//   ....[30]....
        /*01bc*/ 	.word	0x00002920


	//   ....[31]....
        /*01c0*/ 	.word	0x00002990


	//   ....[32]....
        /*01c4*/ 	.word	0x00002a00


	//   ....[33]....
        /*01c8*/ 	.word	0x00002a70


	//   ....[34]....
        /*01cc*/ 	.word	0x00002ae0


	//   ....[35]....
        /*01d0*/ 	.word	0x00002b70


	//   ....[36]....
        /*01d4*/ 	.word	0x00002be0


	//   ....[37]....
        /*01d8*/ 	.word	0x00002c50


	//   ....[38]....
        /*01dc*/ 	.word	0x00002cc0


	//   ....[39]....
        /*01e0*/ 	.word	0x00002d30


	//   ....[40]....
        /*01e4*/ 	.word	0x00002d90


	//   ....[41]....
        /*01e8*/ 	.word	0x00002e10


	//   ....[42]....
        /*01ec*/ 	.word	0x00002e80


	//   ....[43]....
        /*01f0*/ 	.word	0x00002ef0


	//   ....[44]....
        /*01f4*/ 	.word	0x00002f60


	//----- nvinfo : EIATTR_VRC_CTA_INIT_COUNT
	.align		4
.L_139:
        /*01f8*/ 	.byte	0x02, 0x4a
	.zero		1
	.zero		1


	//----- nvinfo : EIATTR_EXIT_INSTR_OFFSETS
	.align		4
        /*01fc*/ 	.byte	0x04, 0x1c
        /*01fe*/ 	.short	(.L_141 - .L_140)


	//   ....[0]....
.L_140:
        /*0200*/ 	.word	0x00000040


	//   ....[1]....
        /*0204*/ 	.word	0x000000e0


	//   ....[2]....
        /*0208*/ 	.word	0x00000120


	//   ....[3]....
        /*020c*/ 	.word	0x00002530


	//   ....[4]....
        /*0210*/ 	.word	0x000028c0


	//----- nvinfo : EIATTR_CRS_STACK_SIZE
	.align		4
.L_141:
        /*0214*/ 	.byte	0x04, 0x1e
        /*0216*/ 	.short	(.L_143 - .L_142)
.L_142:
        /*0218*/ 	.word	0x00000000


	//----- nvinfo : EIATTR_CBANK_PARAM_SIZE
	.align		4
.L_143:
        /*021c*/ 	.byte	0x03, 0x19
        /*021e*/ 	.short	0x0028


	//----- nvinfo : EIATTR_PARAM_CBANK
	.align		4
        /*0220*/ 	.byte	0x04, 0x0a
        /*0222*/ 	.short	(.L_145 - .L_144)
	.align		4
.L_144:
        /*0224*/ 	.word	index@(.nv.constant0._ZN36_GLOBAL__N__8bad3e22_4_k_cu_7aaff6f020ce_fwd_logits_kernelILi256EEEvPKfPKiPfiiif)
        /*0228*/ 	.short	0x0380
        /*022a*/ 	.short	0x0028


	//----- nvinfo : EIATTR_SW_WAR
	.align		4
.L_145:
        /*022c*/ 	.byte	0x04, 0x36
        /*022e*/ 	.short	(.L_147 - .L_146)
.L_146:
        /*0230*/ 	.word	0x00000008
.L_147:


//--------------------- .nv.callgraph             --------------------------
	.section	.nv.callgraph,"",@"SHT_CUDA_CALLGRAPH"
	.align	4
	.sectionentsize	8
	.align		4
        /*0000*/ 	.word	0x00000000
	.align		4
        /*0004*/ 	.word	0xffffffff
	.align		4
        /*0008*/ 	.word	0x00000000
	.align		4
        /*000c*/ 	.word	0xfffffffe
	.align		4
        /*0010*/ 	.word	0x00000000
	.align		4
        /*0014*/ 	.word	0xfffffffd
	.align		4
        /*0018*/ 	.word	0x00000000
	.align		4
        /*001c*/ 	.word	0xfffffffc


//--------------------- .text._ZN36_GLOBAL__N__8bad3e22_4_k_cu_7aaff6f019ce_bwd_probs_kernelILi256EEEvPKfPKiPfiififf --------------------------
	.section	.text._ZN36_GLOBAL__N__8bad3e22_4_k_cu_7aaff6f019ce_bwd_probs_kernelILi256EEEvPKfPKiPfiififf,"ax",@progbits
	.align	128
.text._ZN36_GLOBAL__N__8bad3e22_4_k_cu_7aaff6f019ce_bwd_probs_kernelILi256EEEvPKfPKiPfiififf:
        .type           _ZN36_GLOBAL__N__8bad3e22_4_k_cu_7aaff6f019ce_bwd_probs_kernelILi256EEEvPKfPKiPfiififf,@function
        .size           _ZN36_GLOBAL__N__8bad3e22_4_k_cu_7aaff6f019ce_bwd_probs_kernelILi256EEEvPKfPKiPfiififf,(.L_x_184 - _ZN36_GLOBAL__N__8bad3e22_4_k_cu_7aaff6f019ce_bwd_probs_kernelILi256EEEvPKfPKiPfiififf)
        .other          _ZN36_GLOBAL__N__8bad3e22_4_k_cu_7aaff6f019ce_bwd_probs_kernelILi256EEEvPKfPKiPfiififf,@"STO_CUDA_ENTRY STV_DEFAULT"
_ZN36_GLOBAL__N__8bad3e22_4_k_cu_7aaff6f019ce_bwd_probs_kernelILi256EEEvPKfPKiPfiififf:
[----:B------:R-:W-:Y:S01]  /*0000*/  LDC R1, c[0x0][0x37c] ;  /* 0x0000df00ff017b82 */ /* 0x000fe20000000800 */
[----:B------:R-:W0:Y:S01]  /*0010*/  S2R R11, SR_CTAID.X ;  /* 0x00000000000b7919 */ /* 0x000e220000002500 */
[----:B------:R-:W0:Y:S02]  /*0020*/  LDCU UR4, c[0x0][0x398] ;  /* 0x00007300ff0477ac */ /* 0x000e240008000800 */
[----:B0-----:R-:W-:-:S13]  /*0030*/  ISETP.GE.AND P0, PT, R11, UR4, PT ;  /* 0x000000040b007c0c */ /* 0x001fda000bf06270 */
[----:B------:R-:W-:Y:S05]  /*0040*/  @P0 EXIT ;  /* 0x000000000000094d */ /* 0x000fea0003800000 */
[----:B------:R-:W0:Y:S01]  /*0050*/  LDC.64 R2, c[0x0][0x388] ;  /* 0x0000e200ff027b82 */ /* 0x000e220000000a00 */
[----:B------:R-:W1:Y:S01]  /*0060*/  LDCU.64 UR4, c[0x0][0x358] ;  /* 0x00006b00ff0477ac */ /* 0x000e620008000a00 */
[----:B------:R-:W2:Y:S01]  /*0070*/  LDCU UR7, c[0x0][0x3a4] ;  /* 0x00007480ff0777ac */ /* 0x000ea20008000800 */
[----:B------:R-:W3:Y:S01]  /*0080*/  LDCU UR6, c[0x0][0x39c] ;  /* 0x00007380ff0677ac */ /* 0x000ee20008000800 */
[----:B------:R-:W4:Y:S01]  /*0090*/  LDCU.64 UR8, c[0x0][0x390] ;  /* 0x00007200ff0877ac */ /* 0x000f220008000a00 */
[----:B0-----:R-:W-:-:S05]  /*00a0*/  IMAD.WIDE.U32 R2, R11, 0x4, R2 ;  /* 0x000000040b027825 */ /* 0x001fca00078e0002 */
[----:B-1----:R-:W2:Y:S01]  /*00b0*/  LDG.E.CONSTANT R7, desc[UR4][R2.64] ;  /* 0x0000000402077981 */ /* 0x002ea2000c1e9900 */
[----:B---3--:R-:W-:-:S04]  /*00c0*/  IMAD R11, R11, UR6, RZ ;  /* 0x000000060b0b7c24 */ /* 0x008fc8000f8e02ff */
[----:B------:R-:W-:-:S03]  /*00d0*/  IMAD.WIDE R22, R11, 0x4, RZ ;  /* 0x000000040b167825 */ /* 0x000fc600078e02ff */
[----:B----4-:R-:W-:-:S04]  /*00e0*/  IADD3 R12, P1, PT, R22, UR8, RZ ;  /* 0x00000008160c7c10 */ /* 0x010fc8000ff3e0ff */
[----:B------:R-:W-:Y:S02]  /*00f0*/  IADD3.X R13, PT, PT, R23, UR9, RZ, P1, !PT ;  /* 0x00000009170d7c10 */ /* 0x000fe40008ffe4ff */
[----:B--2---:R-:W-:-:S13]  /*0100*/  ISETP.NE.AND P0, PT, R7, UR7, PT ;  /* 0x0000000707007c0c */ /* 0x004fda000bf05270 */
[----:B------:R-:W-:Y:S05]  /*0110*/  @P0 BRA `(.L_x_0) ;  /* 0x0000000400480947 */ /* 0x000fea0003800000 */
[----:B------:R-:W0:Y:S02]  /*0120*/  S2R R5, SR_TID.X ;  /* 0x0000000000057919 */ /* 0x000e240000002100 */
[----:B0-----:R-:W-:-:S13]  /*0130*/  ISETP.GE.AND P0, PT, R5, UR6, PT ;  /* 0x0000000605007c0c */ /* 0x001fda000bf06270 */
[----:B------:R-:W-:Y:S05]  /*0140*/  @P0 EXIT ;  /* 0x000000000000094d */ /* 0x000fea0003800000 */
[----:B------:R-:W-:Y:S01]  /*0150*/  LOP3.LUT R0, RZ, R5, RZ, 0x33, !PT ;  /* 0x00000005ff007212 */ /* 0x000fe200078e33ff */
[----:B------:R-:W-:Y:S04]  /*0160*/  BSSY.RECONVERGENT B0, `(.L_x_1) ;  /* 0x0000025000007945 */ /* 0x000fe80003800200 */
[----:B------:R-:W-:-:S05]  /*0170*/  VIADD R0, R0, UR6 ;  /* 0x0000000600007c36 */ /* 0x000fca0008000000 */
[C---:B------:R-:W-:Y:S02]  /*0180*/  ISETP.GE.U32.AND P1, PT, R0.reuse, 0xf00, PT ;  /* 0x00000f000000780c */ /* 0x040fe40003f26070 */
[----:B------:R-:W-:-:S04]  /*0190*/  LEA.HI R6, R0, 0x1, RZ, 0x18 ;  /* 0x0000000100067811 */ /* 0x000fc800078fc0ff */
[----:B------:R-:W-:-:S04]  /*01a0*/  LOP3.LUT R8, R6, 0xf, RZ, 0xc0, !PT ;  /* 0x0000000f06087812 */ /* 0x000fc800078ec0ff */
[----:B------:R-:W-:-:S03]  /*01b0*/  ISETP.NE.AND P0, PT, R8, RZ, PT ;  /* 0x000000ff0800720c */ /* 0x000fc60003f05270 */
[----:B------:R-:W-:Y:S10]  /*01c0*/  @!P1 BRA `(.L_x_2) ;  /* 0x0000000000789947 */ /* 0x000ff40003800000 */
[----:B------:R-:W-:Y:S01]  /*01d0*/  IMAD.WIDE.U32 R2, R5, 0x4, R22 ;  /* 0x0000000405027825 */ /* 0x000fe200078e0016 */
[----:B------:R-:W-:Y:S02]  /*01e0*/  LOP3.LUT R0, R6, 0x1fffff0, RZ, 0xc0, !PT ;  /* 0x01fffff006007812 */ /* 0x000fe400078ec0ff */
[----:B------:R-:W-:-:S03]  /*01f0*/  IADD3 R4, P1, PT, R2, UR8, RZ ;  /* 0x0000000802047c10 */ /* 0x000fc6000ff3e0ff */
[----:B------:R-:W-:Y:S01]  /*0200*/  IMAD.MOV R0, RZ, RZ, -R0 ;  /* 0x000000ffff007224 */ /* 0x000fe200078e0a00 */
[----:B------:R-:W-:-:S04]  /*0210*/  IADD3 R4, P2, PT, R4, 0x2000, RZ ;  /* 0x0000200004047810 */ /* 0x000fc80007f5e0ff */
[----:B------:R-:W-:-:S09]  /*0220*/  IADD3.X R7, PT, PT, RZ, UR9, R3, P2, P1 ;  /* 0x00000009ff077c10 */ /* 0x000fd200097e2403 */
.L_x_3:
[----:B0-----:R-:W-:Y:S01]  /*0230*/  IMAD.MOV.U32 R2, RZ, RZ, R4 ;  /* 0x000000ffff027224 */ /* 0x001fe200078e0004 */
[----:B------:R-:W-:Y:S01]  /*0240*/  IADD3 R0, PT, PT, R0, 0x10, RZ ;  /* 0x0000001000007810 */ /* 0x000fe20007ffe0ff */
[----:B------:R-:W-:Y:S02]  /*0250*/  IMAD.MOV.U32 R3, RZ, RZ, R7 ;  /* 0x000000ffff037224 */ /* 0x000fe400078e0007 */
[----:B------:R-:W-:Y:S01]  /*0260*/  VIADD R5, R5, 0x1000 ;  /* 0x0000100005057836 */ /* 0x000fe20000000000 */
[----:B------:R-:W-:Y:S02]  /*0270*/  ISETP.NE.AND P1, PT, R0, RZ, PT ;  /* 0x000000ff0000720c */ /* 0x000fe40003f25270 */
[----:B------:R0:W-:Y:S01]  /*0280*/  STG.E desc[UR4][R2.64+-0x2000], RZ ;  /* 0xffe000ff02007986 */ /* 0x0001e2000c101904 */
[----:B------:R-:W-:-:S03]  /*0290*/  IADD3 R4, P2, PT, R2, 0x4000, RZ ;  /* 0x0000400002047810 */ /* 0x000fc60007f5e0ff */
[----:B------:R0:W-:Y:S02]  /*02a0*/  STG.E desc[UR4][R2.64+-0x1c00], RZ ;  /* 0xffe400ff02007986 */ /* 0x0001e4000c101904 */
[----:B------:R-:W-:Y:S02]  /*02b0*/  IMAD.X R7, RZ, RZ, R3, P2 ;  /* 0x000000ffff077224 */ /* 0x000fe400010e0603 */
[----:B------:R0:W-:Y:S04]  /*02c0*/  STG.E desc[UR4][R2.64+-0x1800], RZ ;  /* 0xffe800ff02007986 */ /* 0x0001e8000c101904 */
        /* <DEDUP_REMOVED lines=12> */
[----:B------:R0:W-:Y:S01]  /*0390*/  STG.E desc[UR4][R2.64+0x1c00], RZ ;  /* 0x001c00ff02007986 */ /* 0x0001e2000c101904 */
[----:B------:R-:W-:Y:S05]  /*03a0*/  @P1 BRA `(.L_x_3) ;  /* 0xfffffffc00a01947 */ /* 0x000fea000383ffff */
.L_x_2:
[----:B------:R-:W-:Y:S05]  /*03b0*/  BSYNC.RECONVERGENT B0 ;  /* 0x0000000000007941 */ /* 0x000fea0003800200 */
.L_x_1:
[----:B------:R-:W-:Y:S05]  /*03c0*/  @!P0 EXIT ;  /* 0x000000000000894d */ /* 0x000fea0003800000 */
[----:B------:R-:W-:Y:S01]  /*03d0*/  ISETP.GE.U32.AND P0, PT, R8, 0x8, PT ;  /* 0x000000080800780c */ /* 0x000fe20003f06070 */
[----:B------:R-:W-:Y:S01]  /*03e0*/  BSSY.RECONVERGENT B0, `(.L_x_4) ;  /* 0x000000e000007945 */ /* 0x000fe20003800200 */
[----:B------:R-:W-:-:S04]  /*03f0*/  LOP3.LUT R0, R6, 0x7, RZ, 0xc0, !PT ;  /* 0x0000000706007812 */ /* 0x000fc800078ec0ff */
[----:B------:R-:W-:-:S07]  /*0400*/  ISETP.NE.AND P1, PT, R0, RZ, PT ;  /* 0x000000ff0000720c */ /* 0x000fce0003f25270 */
[----:B------:R-:W-:Y:S06]  /*0410*/  @!P0 BRA `(.L_x_5) ;  /* 0x0000000000288947 */ /* 0x000fec0003800000 */
[----:B0-----:R-:W-:-:S04]  /*0420*/  IMAD.WIDE.U32 R2, R5, 0x4, R12 ;  /* 0x0000000405027825 */ /* 0x001fc800078e000c */
[----:B------:R-:W-:Y:S01]  /*0430*/  VIADD R5, R5, 0x800 ;  /* 0x0000080005057836 */ /* 0x000fe20000000000 */
[----:B------:R1:W-:Y:S04]  /*0440*/  STG.E desc[UR4][R2.64], RZ ;  /* 0x000000ff02007986 */ /* 0x0003e8000c101904 */
[----:B------:R1:W-:Y:S04]  /*0450*/  STG.E desc[UR4][R2.64+0x400], RZ ;  /* 0x000400ff02007986 */ /* 0x0003e8000c101904 */
[----:B------:R1:W-:Y:S04]  /*0460*/  STG.E desc[UR4][R2.64+0x800], RZ ;  /* 0x000800ff02007986 */ /* 0x0003e8000c101904 */
[----:B------:R1:W-:Y:S04]  /*0470*/  STG.E desc[UR4][R2.64+0xc00], RZ ;  /* 0x000c00ff02007986 */ /* 0x0003e8000c101904 */
[----:B------:R1:W-:Y:S04]  /*0480*/  STG.E desc[UR4][R2.64+0x1000], RZ ;  /* 0x001000ff02007986 */ /* 0x0003e8000c101904 */
[----:B------:R1:W-:Y:S04]  /*0490*/  STG.E desc[UR4][R2.64+0x1400], RZ ;  /* 0x001400ff02007986 */ /* 0x0003e8000c101904 */
[----:B------:R1:W-:Y:S04]  /*04a0*/  STG.E desc[UR4][R2.64+0x1800], RZ ;  /* 0x001800ff02007986 */ /* 0x0003e8000c101904 */
[----:B------:R1:W-:Y:S02]  /*04b0*/  STG.E desc[UR4][R2.64+0x1c00], RZ ;  /* 0x001c00ff02007986 */ /* 0x0003e4000c101904 */
.L_x_5:
[----:B------:R-:W-:Y:S05]  /*04c0*/  BSYNC.RECONVERGENT B0 ;  /* 0x0000000000007941 */ /* 0x000fea0003800200 */
.L_x_4:
[----:B------:R-:W-:Y:S05]  /*04d0*/  @!P1 EXIT ;  /* 0x000000000000994d */ /* 0x000fea0003800000 */
[----:B------:R-:W-:Y:S02]  /*04e0*/  ISETP.GE.U32.AND P0, PT, R0, 0x4, PT ;  /* 0x000000040000780c */ /* 0x000fe40003f06070 */
[----:B------:R-:W-:-:S04]  /*04f0*/  LOP3.LUT R0, R6, 0x3, RZ, 0xc0, !PT ;  /* 0x0000000306007812 */ /* 0x000fc800078ec0ff */
[----:B------:R-:W-:-:S07]  /*0500*/  ISETP.NE.AND P1, PT, R0, RZ, PT ;  /* 0x000000ff0000720c */ /* 0x000fce0003f25270 */
[----:B------:R-:W-:-:S05]  /*0510*/  @P0 IMAD.WIDE.U32 R12, R5, 0x4, R12 ;  /* 0x00000004050c0825 */ /* 0x000fca00078e000c */
[----:B------:R2:W-:Y:S04]  /*0520*/  @P0 STG.E desc[UR4][R12.64], RZ ;  /* 0x000000ff0c000986 */ /* 0x0005e8000c101904 */
[----:B------:R2:W-:Y:S04]  /*0530*/  @P0 STG.E desc[UR4][R12.64+0x400], RZ ;  /* 0x000400ff0c000986 */ /* 0x0005e8000c101904 */
[----:B------:R2:W-:Y:S04]  /*0540*/  @P0 STG.E desc[UR4][R12.64+0x800], RZ ;  /* 0x000800ff0c000986 */ /* 0x0005e8000c101904 */
[----:B------:R2:W-:Y:S01]  /*0550*/  @P0 STG.E desc[UR4][R12.64+0xc00], RZ ;  /* 0x000c00ff0c000986 */ /* 0x0005e2000c101904 */
[----:B------:R-:W-:Y:S05]  /*0560*/  @!P1 EXIT ;  /* 0x000000000000994d */ /* 0x000fea0003800000 */
[----:B------:R-:W0:Y:S01]  /*0570*/  LDCU.64 UR6, c[0x0][0x390] ;  /* 0x00007200ff0677ac */ /* 0x000e220008000a00 */
[----:B------:R-:W-:Y:S01]  /*0580*/  @P0 VIADD R5, R5, 0x400 ;  /* 0x0000040005050836 */ /* 0x000fe20000000000 */
[----:B------:R-:W-:-:S03]  /*0590*/  IADD3 R0, PT, PT, -R0, RZ, RZ ;  /* 0x000000ff00007210 */ /* 0x000fc60007ffe1ff */
[----:B------:R-:W-:-:S03]  /*05a0*/  IMAD.WIDE.U32 R22, R5, 0x4, R22 ;  /* 0x0000000405167825 */ /* 0x000fc600078e0016 */
[----:B01----:R-:W-:-:S04]  /*05b0*/  IADD3 R2, P0, PT, R22, UR6, RZ ;  /* 0x0000000616027c10 */ /* 0x003fc8000ff1e0ff */
[----:B------:R-:W-:-:S09]  /*05c0*/  IADD3.X R3, PT, PT, R23, UR7, RZ, P0, !PT ;  /* 0x0000000717037c10 */ /* 0x000fd200087fe4ff */
.L_x_6:
[----:B------:R-:W-:Y:S01]  /*05d0*/  VIADD R0, R0, 0x1 ;  /* 0x0000000100007836 */ /* 0x000fe20000000000 */
[----:B------:R0:W-:Y:S04]  /*05e0*/  STG.E desc[UR4][R2.64], RZ ;  /* 0x000000ff02007986 */ /* 0x0001e8000c101904 */
[----:B------:R-:W-:Y:S02]  /*05f0*/  ISETP.NE.AND P0, PT, R0, RZ, PT ;  /* 0x000000ff0000720c */ /* 0x000fe40003f05270 */
[----:B0-----:R-:W-:-:S05]  /*0600*/  IADD3 R2, P1, PT, R2, 0x400, RZ ;  /* 0x0000040002027810 */ /* 0x001fca0007f3e0ff */
[----:B------:R-:W-:-:S06]  /*0610*/  IMAD.X R3, RZ, RZ, R3, P1 ;  /* 0x000000ffff037224 */ /* 0x000fcc00008e0603 */
[----:B------:R-:W-:Y:S05]  /*0620*/  @P0 BRA `(.L_x_6) ;  /* 0xfffffffc00e80947 */ /* 0x000fea000383ffff */
[----:B------:R-:W-:Y:S05]  /*0630*/  EXIT ;  /* 0x000000000000794d */ /* 0x000fea0003800000 */
.L_x_0:
[----:B------:R-:W-:Y:S01]  /*0640*/  I2FP.F32.S32 R3, UR6 ;  /* 0x0000000600037c45 */ /* 0x000fe20008201400 */
[----:B------:R-:W0:Y:S03]  /*0650*/  LDCU UR6, c[0x0][0x3ac] ;  /* 0x00007580ff0677ac */ /* 0x000e260008000800 */
[----:B------:R-:W1:Y:S01]  /*0660*/  MUFU.RCP R0, R3 ;  /* 0x0000000300007308 */ /* 0x000e620000001000 */
[----:B0-----:R-:W-:Y:S02]  /*0670*/  IMAD.U32 R2, RZ, RZ, UR6 ;  /* 0x00000006ff027e24 */ /* 0x001fe4000f8e00ff */
[----:B-1----:R-:W-:-:S05]  /*0680*/  FFMA R5, -R3, R0, 1 ;  /* 0x3f80000003057423 */ /* 0x002fca0000000100 */
[----:B------:R-:W0:Y:S01]  /*0690*/  FCHK P0, R2, R3 ;  /* 0x0000000302007302 */ /* 0x000e220000000000 */
[----:B------:R-:W-:-:S04]  /*06a0*/  FFMA R5, R0, R5, R0 ;  /* 0x0000000500057223 */ /* 0x000fc80000000000 */
[----:B------:R-:W-:-:S04]  /*06b0*/  FFMA R0, R5, UR6, RZ ;  /* 0x0000000605007c23 */ /* 0x000fc800080000ff */
[----:B------:R-:W-:-:S04]  /*06c0*/  FFMA R9, -R3, R0, UR6 ;  /* 0x0000000603097e23 */ /* 0x000fc80008000100 */
[----:B------:R-:W-:Y:S01]  /*06d0*/  FFMA R5, R5, R9, R0 ;  /* 0x0000000905057223 */ /* 0x000fe20000000000 */
[----:B0-----:R-:W-:Y:S06]  /*06e0*/  @!P0 BRA `(.L_x_7) ;  /* 0x0000000000148947 */ /* 0x001fec0003800000 */
[----:B------:R-:W0:Y:S01]  /*06f0*/  LDCU UR6, c[0x0][0x3ac] ;  /* 0x00007580ff0677ac */ /* 0x000e220008000800 */
[----:B------:R-:W-:Y:S01]  /*0700*/  MOV R6, 0x730 ;  /* 0x0000073000067802 */ /* 0x000fe20000000f00 */
[----:B0-----:R-:W-:-:S07]  /*0710*/  IMAD.U32 R0, RZ, RZ, UR6 ;  /* 0x00000006ff007e24 */ /* 0x001fce000f8e00ff */
[----:B------:R-:W-:Y:S05]  /*0720*/  CALL.REL.NOINC `($__internal_0_$__cuda_sm3x_div_rn_noftz_f32_slowpath) ;  /* 0x0000000800987944 */ /* 0x000fea0003c00000 */
[----:B------:R-:W-:-:S07]  /*0730*/  MOV R5, R3 ;  /* 0x0000000300057202 */ /* 0x000fce0000000f00 */
.L_x_7:
[----:B------:R-:W0:Y:S01]  /*0740*/  S2R R4, SR_TID.X ;  /* 0x0000000000047919 */ /* 0x000e220000002100 */
[----:B------:R-:W0:Y:S02]  /*0750*/  LDCU UR7, c[0x0][0x39c] ;  /* 0x00007380ff0777ac */ /* 0x000e240008000800 */
[----:B0-----:R-:W-:-:S13]  /*0760*/  ISETP.GE.AND P0, PT, R4, UR7, PT ;  /* 0x0000000704007c0c */ /* 0x001fda000bf06270 */
[----:B------:R-:W-:Y:S05]  /*0770*/  @P0 EXIT ;  /* 0x000000000000094d */ /* 0x000fea0003800000 */
[----:B------:R-:W-:Y:S01]  /*0780*/  LOP3.LUT R16, RZ, R4, RZ, 0x33, !PT ;  /* 0x00000004ff107212 */ /* 0x000fe200078e33ff */
[----:B------:R-:W0:Y:S01]  /*0790*/  LDC R2, c[0x0][0x3ac] ;  /* 0x0000eb00ff027b82 */ /* 0x000e220000000800 */
[----:B------:R-:W1:Y:S01]  /*07a0*/  LDCU UR6, c[0x0][0x3a8] ;  /* 0x00007500ff0677ac */ /* 0x000e620008000800 */
[----:B------:R-:W-:Y:S02]  /*07b0*/  BSSY.RECONVERGENT B0, `(.L_x_8) ;  /* 0x0000033000007945 */ /* 0x000fe40003800200 */
[----:B------:R-:W-:Y:S01]  /*07c0*/  VIADD R16, R16, UR7 ;  /* 0x0000000710107c36 */ /* 0x000fe20008000000 */
[----:B------:R-:W2:Y:S04]  /*07d0*/  LDCU UR7, c[0x0][0x3a0] ;  /* 0x00007400ff0777ac */ /* 0x000ea80008000800 */
[----:B------:R-:W-:-:S04]  /*07e0*/  LOP3.LUT R0, R16, 0x300, RZ, 0xc0, !PT ;  /* 0x0000030010007812 */ /* 0x000fc800078ec0ff */
[----:B------:R-:W-:Y:S01]  /*07f0*/  ISETP.NE.AND P0, PT, R0, 0x300, PT ;  /* 0x000003000000780c */ /* 0x000fe20003f05270 */
[----:B0-----:R-:W-:-:S12]  /*0800*/  FADD R2, -R2, 1 ;  /* 0x3f80000002027421 */ /* 0x001fd80000000100 */
[----:B-12---:R-:W-:Y:S05]  /*0810*/  @!P0 BRA `(.L_x_9) ;  /* 0x0000000000b08947 */ /* 0x006fea0003800000 */
[----:B------:R-:W0:Y:S01]  /*0820*/  LDCU.64 UR8, c[0x0][0x390] ;  /* 0x00007200ff0877ac */ /* 0x000e220008000a00 */
[----:B------:R-:W1:Y:S01]  /*0830*/  LDC.64 R14, c[0x0][0x380] ;  /* 0x0000e000ff0e7b82 */ /* 0x000e620000000a00 */
[----:B------:R-:W-:Y:S01]  /*0840*/  LEA.HI R0, R16, 0x1, RZ, 0x18 ;  /* 0x0000000110007811 */ /* 0x000fe200078fc0ff */
[----:B------:R-:W-:-:S04]  /*0850*/  IMAD.WIDE.U32 R22, R4, 0x4, R22 ;  /* 0x0000000404167825 */ /* 0x000fc800078e0016 */
[C---:B------:R-:W-:Y:S01]  /*0860*/  IMAD.SHL.U32 R3, R0.reuse, 0x100, RZ ;  /* 0x0000010000037824 */ /* 0x040fe200078e00ff */
[----:B------:R-:W-:-:S04]  /*0870*/  LOP3.LUT R0, R0, 0x3, RZ, 0xc0, !PT ;  /* 0x0000000300007812 */ /* 0x000fc800078ec0ff */
[----:B------:R-:W-:Y:S01]  /*0880*/  LOP3.LUT R3, R3, 0x300, RZ, 0xc0, !PT ;  /* 0x0000030003037812 */ /* 0x000fe200078ec0ff */
[----:B------:R-:W-:Y:S01]  /*0890*/  IMAD.MOV R24, RZ, RZ, -R0 ;  /* 0x000000ffff187224 */ /* 0x000fe200078e0a00 */
[----:B0-----:R-:W-:Y:S01]  /*08a0*/  IADD3 R20, P0, PT, R22, UR8, RZ ;  /* 0x0000000816147c10 */ /* 0x001fe2000ff1e0ff */
[----:B------:R-:W-:-:S03]  /*08b0*/  IMAD.IADD R22, R4, 0x1, -R7 ;  /* 0x0000000104167824 */ /* 0x000fc600078e0a07 */
[----:B------:R-:W-:Y:S01]  /*08c0*/  IADD3.X R17, PT, PT, R23, UR9, RZ, P0, !PT ;  /* 0x0000000917117c10 */ /* 0x000fe200087fe4ff */
[----:B------:R-:W-:Y:S01]  /*08d0*/  IMAD.IADD R23, R11, 0x1, R4 ;  /* 0x000000010b177824 */ /* 0x000fe200078e0204 */
[----:B------:R-:W-:-:S07]  /*08e0*/  IADD3 R4, PT, PT, R4, R3, RZ ;  /* 0x0000000304047210 */ /* 0x000fce0007ffe0ff */
.L_x_12:
[----:B01----:R-:W-:-:S06]  /*08f0*/  IMAD.WIDE R8, R23, 0x4, R14 ;  /* 0x0000000417087825 */ /* 0x003fcc00078e020e */
[----:B------:R-:W2:Y:S01]  /*0900*/  LDG.E.CONSTANT R8, desc[UR4][R8.64] ;  /* 0x0000000408087981 */ /* 0x000ea2000c1e9900 */
[----:B------:R-:W-:Y:S01]  /*0910*/  ISETP.NE.AND P0, PT, R22, RZ, PT ;  /* 0x000000ff1600720c */ /* 0x000fe20003f05270 */
[----:B------:R-:W-:Y:S03]  /*0920*/  BSSY.RECONVERGENT B1, `(.L_x_10) ;  /* 0x0000010000017945 */ /* 0x000fe60003800200 */
[----:B------:R-:W-:-:S05]  /*0930*/  FSEL R0, RZ, 1, P0 ;  /* 0x3f800000ff007808 */ /* 0x000fca0000000000 */
[----:B------:R-:W-:Y:S01]  /*0940*/  FFMA R0, R2, R0, R5 ;  /* 0x0000000002007223 */ /* 0x000fe20000000005 */
[----:B--2---:R-:W-:-:S04]  /*0950*/  FMNMX R19, R8, UR6, !PT ;  /* 0x0000000608137c09 */ /* 0x004fc8000f800000 */
[----:B------:R-:W0:Y:S08]  /*0960*/  MUFU.RCP R3, R19 ;  /* 0x0000001300037308 */ /* 0x000e300000001000 */
[----:B------:R-:W1:Y:S01]  /*0970*/  FCHK P0, -R0, R19 ;  /* 0x0000001300007302 */ /* 0x000e620000000100 */
[----:B0-----:R-:W-:-:S04]  /*0980*/  FFMA R6, -R19, R3, 1 ;  /* 0x3f80000013067423 */ /* 0x001fc80000000103 */
[----:B------:R-:W-:-:S04]  /*0990*/  FFMA R3, R3, R6, R3 ;  /* 0x0000000603037223 */ /* 0x000fc80000000003 */
[----:B------:R-:W-:-:S04]  /*09a0*/  FFMA R6, -R0, R3, RZ ;  /* 0x0000000300067223 */ /* 0x000fc800000001ff */
[----:B------:R-:W-:-:S04]  /*09b0*/  FFMA R10, -R19, R6, -R0 ;  /* 0x00000006130a7223 */ /* 0x000fc80000000900 */
[----:B------:R-:W-:Y:S01]  /*09c0*/  FFMA R3, R3, R10, R6 ;  /* 0x0000000a03037223 */ /* 0x000fe20000000006 */
[----:B-1----:R-:W-:Y:S06]  /*09d0*/  @!P0 BRA `(.L_x_11) ;  /* 0x0000000000108947 */ /* 0x002fec0003800000 */
[----:B------:R-:W-:Y:S01]  /*09e0*/  FADD R0, -R0, -RZ ;  /* 0x800000ff00007221 */ /* 0x000fe20000000100 */
[----:B------:R-:W-:Y:S01]  /*09f0*/  IMAD.MOV.U32 R3, RZ, RZ, R19 ;  /* 0x000000ffff037224 */ /* 0x000fe200078e0013 */
[----:B------:R-:W-:-:S07]  /*0a00*/  MOV R6, 0xa20 ;  /* 0x00000a2000067802 */ /* 0x000fce0000000f00 */
[----:B------:R-:W-:Y:S05]  /*0a10*/  CALL.REL.NOINC `($__internal_0_$__cuda_sm3x_div_rn_noftz_f32_slowpath) ;  /* 0x0000000400dc7944 */ /* 0x000fea0003c00000 */
.L_x_11:
[----:B------:R-:W-:Y:S05]  /*0a20*/  BSYNC.RECONVERGENT B1 ;  /* 0x0000000000017941 */ /* 0x000fea0003800200 */
.L_x_10:
[----:B------:R-:W-:Y:S01]  /*0a30*/  FMUL R3, R3, UR7 ;  /* 0x0000000703037c20 */ /* 0x000fe20008400000 */
[----:B------:R-:W-:Y:S01]  /*0a40*/  IMAD.MOV.U32 R8, RZ, RZ, R20 ;  /* 0x000000ffff087224 */ /* 0x000fe200078e0014 */
[----:B------:R-:W-:Y:S01]  /*0a50*/  IADD3 R24, PT, PT, R24, 0x1, RZ ;  /* 0x0000000118187810 */ /* 0x000fe20007ffe0ff */
[--C-:B------:R-:W-:Y:S01]  /*0a60*/  IMAD.MOV.U32 R9, RZ, RZ, R17.reuse ;  /* 0x000000ffff097224 */ /* 0x100fe200078e0011 */
[----:B------:R-:W-:Y:S01]  /*0a70*/  IADD3 R20, P1, PT, R20, 0x400, RZ ;  /* 0x0000040014147810 */ /* 0x000fe20007f3e0ff */
[----:B------:R-:W-:Y:S01]  /*0a80*/  VIADD R22, R22, 0x100 ;  /* 0x0000010016167836 */ /* 0x000fe20000000000 */
[----:B------:R-:W-:Y:S01]  /*0a90*/  ISETP.NE.AND P0, PT, R24, RZ, PT ;  /* 0x000000ff1800720c */ /* 0x000fe20003f05270 */
[----:B------:R-:W-:Y:S01]  /*0aa0*/  VIADD R23, R23, 0x100 ;  /* 0x0000010017177836 */ /* 0x000fe20000000000 */
[----:B------:R0:W-:Y:S01]  /*0ab0*/  STG.E desc[UR4][R8.64], R3 ;  /* 0x0000000308007986 */ /* 0x0001e2000c101904 */
[----:B------:R-:W-:-:S10]  /*0ac0*/  IMAD.X R17, RZ, RZ, R17, P1 ;  /* 0x000000ffff117224 */ /* 0x000fd400008e0611 */
[----:B------:R-:W-:Y:S05]  /*0ad0*/  @P0 BRA `(.L_x_12) ;  /* 0xfffffffc00840947 */ /* 0x000fea000383ffff */
.L_x_9:
[----:B------:R-:W-:Y:S05]  /*0ae0*/  BSYNC.RECONVERGENT B0 ;  /* 0x0000000000007941 */ /* 0x000fea0003800200 */
.L_x_8:
[----:B------:R-:W-:-:S13]  /*0af0*/  ISETP.GE.U32.AND P0, PT, R16, 0x300, PT ;  /* 0x000003001000780c */ /* 0x000fda0003f06070 */
[----:B------:R-:W-:Y:S05]  /*0b00*/  @!P0 EXIT ;  /* 0x000000000000894d */ /* 0x000fea0003800000 */
[----:B------:R-:W1:Y:S01]  /*0b10*/  LDC.64 R14, c[0x0][0x380] ;  /* 0x0000e000ff0e7b82 */ /* 0x000e620000000a00 */
[----:B------:R-:W-:Y:S01]  /*0b20*/  IADD3 R11, PT, PT, R11, R4, RZ ;  /* 0x000000040b0b7210 */ /* 0x000fe20007ffe0ff */
[----:B------:R-:W-:Y:S01]  /*0b30*/  IMAD.IADD R20, R4, 0x1, -R7 ;  /* 0x0000000104147824 */ /* 0x000fe200078e0a07 */
[----:B------:R-:W2:Y:S01]  /*0b40*/  LDCU UR6, c[0x0][0x3a8] ;  /* 0x00007500ff0677ac */ /* 0x000ea20008000800 */
[----:B------:R-:W3:Y:S01]  /*0b50*/  LDCU UR7, c[0x0][0x3a0] ;  /* 0x00007400ff0777ac */ /* 0x000ee20008000800 */
[----:B------:R-:W4:Y:S04]  /*0b60*/  LDCU UR8, c[0x0][0x39c] ;  /* 0x00007380ff0877ac */ /* 0x000f280008000800 */
.L_x_21:
[----:B-1----:R-:W-:-:S05]  /*0b70*/  IMAD.WIDE R22, R11, 0x4, R14 ;  /* 0x000000040b167825 */ /* 0x002fca00078e020e */
[----:B------:R-:W0:Y:S01]  /*0b80*/  LDG.E.CONSTANT R0, desc[UR4][R22.64] ;  /* 0x0000000416007981 */ /* 0x000e22000c1e9900 */
[----:B------:R-:W-:Y:S01]  /*0b90*/  ISETP.NE.AND P0, PT, R20, RZ, PT ;  /* 0x000000ff1400720c */ /* 0x000fe20003f05270 */
[----:B------:R-:W-:Y:S01]  /*0ba0*/  BSSY.RECONVERGENT B0, `(.L_x_13) ;  /* 0x0000010000007945 */ /* 0x000fe20003800200 */
[----:B0-2---:R-:W-:Y:S02]  /*0bb0*/  FMNMX R9, R0, UR6, !PT ;  /* 0x0000000600097c09 */ /* 0x005fe4000f800000 */
[----:B------:R-:W-:Y:S02]  /*0bc0*/  FSEL R0, RZ, 1, P0 ;  /* 0x3f800000ff007808 */ /* 0x000fe40000000000 */
[----:B------:R-:W0:Y:S03]  /*0bd0*/  MUFU.RCP R3, R9 ;  /* 0x0000000900037308 */ /* 0x000e260000001000 */
[----:B------:R-:W-:-:S05]  /*0be0*/  FFMA R0, R2, R0, R5 ;  /* 0x0000000002007223 */ /* 0x000fca0000000005 */
        /* <DEDUP_REMOVED lines=10> */
[----:B---34-:R-:W-:Y:S05]  /*0c90*/  CALL.REL.NOINC `($__internal_0_$__cuda_sm3x_div_rn_noftz_f32_slowpath) ;  /* 0x00000004003c7944 */ /* 0x018fea0003c00000 */
.L_x_14:
[----:B---34-:R-:W-:Y:S05]  /*0ca0*/  BSYNC.RECONVERGENT B0 ;  /* 0x0000000000007941 */ /* 0x018fea0003800200 */
.L_x_13:
[----:B------:R-:W2:Y:S01]  /*0cb0*/  LDG.E.CONSTANT R0, desc[UR4][R22.64+0x400] ;  /* 0x0004000416007981 */ /* 0x000ea2000c1e9900 */
[----:B------:R-:W-:Y:S01]  /*0cc0*/  FMUL R3, R3, UR7 ;  /* 0x0000000703037c20 */ /* 0x000fe20008400000 */
[----:B------:R-:W-:Y:S01]  /*0cd0*/  IMAD.WIDE.U32 R16, R4, 0x4, R12 ;  /* 0x0000000404107825 */ /* 0x000fe200078e000c */
[----:B------:R-:W-:Y:S04]  /*0ce0*/  BSSY.RECONVERGENT B0, `(.L_x_15) ;  /* 0x0000014000007945 */ /* 0x000fe80003800200 */
[----:B------:R0:W-:Y:S01]  /*0cf0*/  STG.E desc[UR4][R16.64], R3 ;  /* 0x0000000310007986 */ /* 0x0001e2000c101904 */
[----:B--2---:R-:W-:Y:S01]  /*0d00*/  FMNMX R19, R0, UR6, !PT ;  /* 0x0000000600137c09 */ /* 0x004fe2000f800000 */
[----:B------:R-:W-:-:S03]  /*0d10*/  VIADD R0, R4, 0x100 ;  /* 0x0000010004007836 */ /* 0x000fc60000000000 */
[----:B------:R-:W1:Y:S02]  /*0d20*/  MUFU.RCP R6, R19 ;  /* 0x0000001300067308 */ /* 0x000e640000001000 */
[----:B------:R-:W-:-:S04]  /*0d30*/  ISETP.NE.AND P0, PT, R0, R7, PT ;  /* 0x000000070000720c */ /* 0x000fc80003f05270 */
[----:B------:R-:W-:-:S05]  /*0d40*/  FSEL R0, RZ, 1, P0 ;  /* 0x3f800000ff007808 */ /* 0x000fca0000000000 */
[----:B------:R-:W-:-:S04]  /*0d50*/  FFMA R0, R2, R0, R5 ;  /* 0x0000000002007223 */ /* 0x000fc80000000005 */
[----:B------:R-:W2:Y:S01]  /*0d60*/  FCHK P0, -R0, R19 ;  /* 0x0000001300007302 */ /* 0x000ea20000000100 */
[----:B-1----:R-:W-:-:S04]  /*0d70*/  FFMA R9, -R19, R6, 1 ;  /* 0x3f80000013097423 */ /* 0x002fc80000000106 */
[----:B------:R-:W-:-:S04]  /*0d80*/  FFMA R9, R6, R9, R6 ;  /* 0x0000000906097223 */ /* 0x000fc80000000006 */
[----:B------:R-:W-:-:S04]  /*0d90*/  FFMA R6, -R0, R9, RZ ;  /* 0x0000000900067223 */ /* 0x000fc800000001ff */
[----:B------:R-:W-:-:S04]  /*0da0*/  FFMA R8, -R19, R6, -R0 ;  /* 0x0000000613087223 */ /* 0x000fc80000000900 */
[----:B------:R-:W-:Y:S01]  /*0db0*/  FFMA R6, R9, R8, R6 ;  /* 0x0000000809067223 */ /* 0x000fe20000000006 */
[----:B0-2---:R-:W-:Y:S06]  /*0dc0*/  @!P0 BRA `(.L_x_16) ;  /* 0x0000000000148947 */ /* 0x005fec0003800000 */
[----:B------:R-:W-:Y:S01]  /*0dd0*/  FADD R0, -R0, -RZ ;  /* 0x800000ff00007221 */ /* 0x000fe20000000100 */
[----:B------:R-:W-:Y:S02]  /*0de0*/  MOV R3, R19 ;  /* 0x0000001300037202 */ /* 0x000fe40000000f00 */
[----:B------:R-:W-:-:S07]  /*0df0*/  MOV R6, 0xe10 ;  /* 0x00000e1000067802 */ /* 0x000fce0000000f00 */
[----:B------:R-:W-:Y:S05]  /*0e00*/  CALL.REL.NOINC `($__internal_0_$__cuda_sm3x_div_rn_noftz_f32_slowpath) ;  /* 0x0000000000e07944 */ /* 0x000fea0003c00000 */
[----:B------:R-:W-:-:S07]  /*0e10*/  IMAD.MOV.U32 R6, RZ, RZ, R3 ;  /* 0x000000ffff067224 */ /* 0x000fce00078e0003 */
.L_x_16:
[----:B------:R-:W-:Y:S05]  /*0e20*/  BSYNC.RECONVERGENT B0 ;  /* 0x0000000000007941 */ /* 0x000fea0003800200 */
.L_x_15:
[----:B------:R-:W2:Y:S01]  /*0e30*/  LDG.E.CONSTANT R0, desc[UR4][R22.64+0x800] ;  /* 0x0008000416007981 */ /* 0x000ea2000c1e9900 */
[----:B------:R-:W-:Y:S01]  /*0e40*/  FMUL R3, R6, UR7 ;  /* 0x0000000706037c20 */ /* 0x000fe20008400000 */
        /* <DEDUP_REMOVED lines=16> */
[----:B------:R-:W-:Y:S01]  /*0f50*/  IMAD.MOV.U32 R3, RZ, RZ, R19 ;  /* 0x000000ffff037224 */ /* 0x000fe200078e0013 */
[----:B------:R-:W-:-:S07]  /*0f60*/  MOV R6, 0xf80 ;  /* 0x00000f8000067802 */ /* 0x000fce0000000f00 */
[----:B------:R-:W-:Y:S05]  /*0f70*/  CALL.REL.NOINC `($__internal_0_$__cuda_sm3x_div_rn_noftz_f32_slowpath) ;  /* 0x0000000000847944 */ /* 0x000fea0003c00000 */
[----:B------:R-:W-:-:S07]  /*0f80*/  MOV R6, R3 ;  /* 0x0000000300067202 */ /* 0x000fce0000000f00 */
.L_x_18:
[----:B------:R-:W-:Y:S05]  /*0f90*/  BSYNC.RECONVERGENT B0 ;  /* 0x0000000000007941 */ /* 0x000fea0003800200 */
.L_x_17:
[----:B------:R-:W2:Y:S01]  /*0fa0*/  LDG.E.CONSTANT R22, desc[UR4][R22.64+0xc00] ;  /* 0x000c000416167981 */ /* 0x000ea2000c1e9900 */
[----:B------:R-:W-:Y:S02]  /*0fb0*/  VIADD R0, R4, 0x300 ;  /* 0x0000030004007836 */ /* 0x000fe40000000000 */
[----:B------:R-:W-:Y:S01]  /*0fc0*/  FMUL R3, R6, UR7 ;  /* 0x0000000706037c20 */ /* 0x000fe20008400000 */
[----:B------:R-:W-:Y:S02]  /*0fd0*/  BSSY.RECONVERGENT B0, `(.L_x_19) ;  /* 0x0000013000007945 */ /* 0x000fe40003800200 */
[----:B------:R-:W-:Y:S02]  /*0fe0*/  ISETP.NE.AND P0, PT, R0, R7, PT ;  /* 0x000000070000720c */ /* 0x000fe40003f05270 */
[----:B------:R0:W-:Y:S02]  /*0ff0*/  STG.E desc[UR4][R16.64+0x800], R3 ;  /* 0x0008000310007986 */ /* 0x0001e4000c101904 */
[----:B------:R-:W-:-:S05]  /*1000*/  FSEL R0, RZ, 1, P0 ;  /* 0x3f800000ff007808 */ /* 0x000fca0000000000 */
[----:B------:R-:W-:Y:S01]  /*1010*/  FFMA R0, R2, R0, R5 ;  /* 0x0000000002007223 */ /* 0x000fe20000000005 */
[----:B--2---:R-:W-:-:S04]  /*1020*/  FMNMX R19, R22, UR6, !PT ;  /* 0x0000000616137c09 */ /* 0x004fc8000f800000 */
[----:B------:R-:W1:Y:S08]  /*1030*/  MUFU.RCP R8, R19 ;  /* 0x0000001300087308 */ /* 0x000e700000001000 */
        /* <DEDUP_REMOVED lines=11> */
[----:B------:R-:W-:-:S07]  /*10f0*/  IMAD.MOV.U32 R6, RZ, RZ, R3 ;  /* 0x000000ffff067224 */ /* 0x000fce00078e0003 */
.L_x_20:
[----:B------:R-:W-:Y:S05]  /*1100*/  BSYNC.RECONVERGENT B0 ;  /* 0x0000000000007941 */ /* 0x000fea0003800200 */
.L_x_19:
[----:B------:R-:W-:Y:S01]  /*1110*/  FMUL R3, R6, UR7 ;  /* 0x0000000706037c20 */ /* 0x000fe20008400000 */
[----:B------:R-:W-:Y:S01]  /*1120*/  IADD3 R4, PT, PT, R4, 0x400, RZ ;  /* 0x0000040004047810 */ /* 0x000fe20007ffe0ff */
[----:B------:R-:W-:Y:S02]  /*1130*/  VIADD R20, R20, 0x400 ;  /* 0x0000040014147836 */ /* 0x000fe40000000000 */
[----:B------:R-:W-:Y:S01]  /*1140*/  VIADD R11, R11, 0x400 ;  /* 0x000004000b0b7836 */ /* 0x000fe20000000000 */
[----:B------:R0:W-:Y:S01]  /*1150*/  STG.E desc[UR4][R16.64+0xc00], R3 ;  /* 0x000c000310007986 */ /* 0x0001e2000c101904 */
[----:B------:R-:W-:-:S13]  /*1160*/  ISETP.GE.AND P0, PT, R4, UR8, PT ;  /* 0x0000000804007c0c */ /* 0x000fda000bf06270 */
[----:B0-----:R-:W-:Y:S05]  /*1170*/  @!P0 BRA `(.L_x_21) ;  /* 0xfffffff8007c8947 */ /* 0x001fea000383ffff */
[----:B------:R-:W-:Y:S05]  /*1180*/  EXIT ;  /* 0x000000000000794d */ /* 0x000fea0003800000 */
        .weak           $__internal_0_$__cuda_sm3x_div_rn_noftz_f32_slowpath
        .type           $__internal_0_$__cuda_sm3x_div_rn_noftz_f32_slowpath,@function
        .size           $__internal_0_$__cuda_sm3x_div_rn_noftz_f32_slowpath,(.L_x_184 - $__internal_0_$__cuda_sm3x_div_rn_noftz_f32_slowpath)
$__internal_0_$__cuda_sm3x_div_rn_noftz_f32_slowpath:
[----:B------:R-:W-:Y:S01]  /*1190*/  SHF.R.U32.HI R8, RZ, 0x17, R3 ;  /* 0x00000017ff087819 */ /* 0x000fe20000011603 */
[----:B------:R-:W-:Y:S01]  /*11a0*/  BSSY.RECONVERGENT B2, `(.L_x_22) ;  /* 0x0000064000027945 */ /* 0x000fe20003800200 */
[----:B------:R-:W-:Y:S02]  /*11b0*/  SHF.R.U32.HI R10, RZ, 0x17, R0 ;  /* 0x00000017ff0a7819 */ /* 0x000fe40000011600 */
[----:B------:R-:W-:Y:S02]  /*11c0*/  LOP3.LUT R8, R8, 0xff, RZ, 0xc0, !PT ;  /* 0x000000ff08087812 */ /* 0x000fe400078ec0ff */
[----:B------:R-:W-:-:S03]  /*11d0*/  LOP3.LUT R10, R10, 0xff, RZ, 0xc0, !PT ;  /* 0x000000ff0a0a7812 */ /* 0x000fc600078ec0ff */
[----:B------:R-:W-:Y:S01]  /*11e0*/  VIADD R9, R8, 0xffffffff ;  /* 0xffffffff08097836 */ /* 0x000fe20000000000 */
[----:B------:R-:W-:-:S04]  /*11f0*/  IADD3 R18, PT, PT, R10, -0x1, RZ ;  /* 0xffffffff0a127810 */ /* 0x000fc80007ffe0ff */
[----:B------:R-:W-:-:S04]  /*1200*/  ISETP.GT.U32.AND P0, PT, R9, 0xfd, PT ;  /* 0x000000fd0900780c */ /* 0x000fc80003f04070 */
[----:B------:R-:W-:-:S13]  /*1210*/  ISETP.GT.U32.OR P0, PT, R18, 0xfd, P0 ;  /* 0x000000fd1200780c */ /* 0x000fda0000704470 */
[----:B------:R-:W-:Y:S01]  /*1220*/  @!P0 IMAD.MOV.U32 R9, RZ, RZ, RZ ;  /* 0x000000ffff098224 */ /* 0x000fe200078e00ff */
[----:B------:R-:W-:Y:S06]  /*1230*/  @!P0 BRA `(.L_x_23) ;  /* 0x0000000000648947 */ /* 0x000fec0003800000 */
[----:B------:R-:W-:Y:S02]  /*1240*/  FSETP.GTU.FTZ.AND P0, PT, |R0|, +INF , PT ;  /* 0x7f8000000000780b */ /* 0x000fe40003f1c200 */
[----:B------:R-:W-:-:S04]  /*1250*/  FSETP.GTU.FTZ.AND P1, PT, |R3|, +INF , PT ;  /* 0x7f8000000300780b */ /* 0x000fc80003f3c200 */
[----:B------:R-:W-:-:S13]  /*1260*/  PLOP3.LUT P0, PT, P0, P1, PT, 0xf8, 0x8f ;  /* 0x00000000008f781c */ /* 0x000fda0000703f70 */
[----:B------:R-:W-:Y:S05]  /*1270*/  @P0 BRA `(.L_x_24) ;  /* 0x0000000400540947 */ /* 0x000fea0003800000 */
[----:B------:R-:W-:-:S13]  /*1280*/  LOP3.LUT P0, RZ, R3, 0x7fffffff, R0, 0xc8, !PT ;  /* 0x7fffffff03ff7812 */ /* 0x000fda000780c800 */
[----:B------:R-:W-:Y:S05]  /*1290*/  @!P0 BRA `(.L_x_25) ;  /* 0x0000000400448947 */ /* 0x000fea0003800000 */
[C---:B------:R-:W-:Y:S02]  /*12a0*/  FSETP.NEU.FTZ.AND P2, PT, |R0|.reuse, +INF , PT ;  /* 0x7f8000000000780b */ /* 0x040fe40003f5d200 */
[----:B------:R-:W-:Y:S02]  /*12b0*/  FSETP.NEU.FTZ.AND P1, PT, |R3|, +INF , PT ;  /* 0x7f8000000300780b */ /* 0x000fe40003f3d200 */
[----:B------:R-:W-:-:S11]  /*12c0*/  FSETP.NEU.FTZ.AND P0, PT, |R0|, +INF , PT ;  /* 0x7f8000000000780b */ /* 0x000fd60003f1d200 */
[----:B------:R-:W-:Y:S05]  /*12d0*/  @!P1 BRA !P2, `(.L_x_25) ;  /* 0x0000000400349947 */ /* 0x000fea0005000000 */
[----:B------:R-:W-:-:S04]  /*12e0*/  LOP3.LUT P2, RZ, R0, 0x7fffffff, RZ, 0xc0, !PT ;  /* 0x7fffffff00ff7812 */ /* 0x000fc8000784c0ff */
[----:B------:R-:W-:-:S13]  /*12f0*/  PLOP3.LUT P1, PT, P1, P2, PT, 0x2f, 0xf2 ;  /* 0x0000000000f2781c */ /* 0x000fda0000f24577 */
[----:B------:R-:W-:Y:S05]  /*1300*/  @P1 BRA `(.L_x_26) ;  /* 0x0000000400201947 */ /* 0x000fea0003800000 */
[----:B------:R-:W-:-:S04]  /*1310*/  LOP3.LUT P1, RZ, R3, 0x7fffffff, RZ, 0xc0, !PT ;  /* 0x7fffffff03ff7812 */ /* 0x000fc8000782c0ff */
[----:B------:R-:W-:-:S13]  /*1320*/  PLOP3.LUT P0, PT, P0, P1, PT, 0x2f, 0xf2 ;  /* 0x0000000000f2781c */ /* 0x000fda0000702577 */
[----:B------:R-:W-:Y:S05]  /*1330*/  @P0 BRA `(.L_x_27) ;  /* 0x0000000400080947 */ /* 0x000fea0003800000 */
[----:B------:R-:W-:-:S05]  /*1340*/  VIADD R9, R10, 0xffffffff ;  /* 0xffffffff0a097836 */ /* 0x000fca0000000000 */
[----:B------:R-:W-:Y:S01]  /*1350*/  ISETP.GE.AND P0, PT, R9, RZ, PT ;  /* 0x000000ff0900720c */ /* 0x000fe20003f06270 */
[----:B------:R-:W-:-:S05]  /*1360*/  VIADD R9, R8, 0xffffffff ;  /* 0xffffffff08097836 */ /* 0x000fca0000000000 */
[----:B------:R-:W-:-:S07]  /*1370*/  ISETP.GE.AND P1, PT, R9, RZ, PT ;  /* 0x000000ff0900720c */ /* 0x000fce0003f26270 */
[----:B------:R-:W-:Y:S01]  /*1380*/  @P0 MOV R9, RZ ;  /* 0x000000ff00090202 */ /* 0x000fe20000000f00 */
[----:B------:R-:W-:Y:S02]  /*1390*/  @!P0 IMAD.MOV.U32 R9, RZ, RZ, -0x40 ;  /* 0xffffffc0ff098424 */ /* 0x000fe400078e00ff */
[----:B------:R-:W-:-:S03]  /*13a0*/  @!P0 FFMA R0, R0, 1.84467440737095516160e+19, RZ ;  /* 0x5f80000000008823 */ /* 0x000fc600000000ff */
[----:B------:R-:W-:Y:S01]  /*13b0*/  @!P1 FFMA R3, R3, 1.84467440737095516160e+19, RZ ;  /* 0x5f80000003039823 */ /* 0x000fe200000000ff */
[----:B------:R-:W-:-:S07]  /*13c0*/  @!P1 VIADD R9, R9, 0x40 ;  /* 0x0000004009099836 */ /* 0x000fce0000000000 */
.L_x_23:
[----:B------:R-:W-:Y:S01]  /*13d0*/  LEA R18, R8, 0xc0800000, 0x17 ;  /* 0xc080000008127811 */ /* 0x000fe200078eb8ff */
[----:B------:R-:W-:Y:S01]  /*13e0*/  BSSY.RECONVERGENT B3, `(.L_x_28) ;  /* 0x0000036000037945 */ /* 0x000fe20003800200 */
[----:B------:R-:W-:-:S03]  /*13f0*/  IADD3 R19, PT, PT, R10, -0x7f, RZ ;  /* 0xffffff810a137810 */ /* 0x000fc60007ffe0ff */
[----:B------:R-:W-:Y:S02]  /*1400*/  IMAD.IADD R25, R3, 0x1, -R18 ;  /* 0x0000000103197824 */ /* 0x000fe400078e0a12 */
[----:B------:R-:W-:Y:S02]  /*1410*/  IMAD R0, R19, -0x800000, R0 ;  /* 0xff80000013007824 */ /* 0x000fe400078e0200 */
[----:B------:R-:W0:Y:S01]  /*1420*/  MUFU.RCP R18, R25 ;  /* 0x0000001900127308 */ /* 0x000e220000001000 */
[----:B------:R-:W-:-:S04]  /*1430*/  FADD.FTZ R3, -R25, -RZ ;  /* 0x800000ff19037221 */ /* 0x000fc80000010100 */
[----:B0-----:R-:W-:-:S04]  /*1440*/  FFMA R21, R18, R3, 1 ;  /* 0x3f80000012157423 */ /* 0x001fc80000000003 */
[----:B------:R-:W-:-:S04]  /*1450*/  FFMA R21, R18, R21, R18 ;  /* 0x0000001512157223 */ /* 0x000fc80000000012 */
[----:B------:R-:W-:-:S04]  /*1460*/  FFMA R10, R0, R21, RZ ;  /* 0x00000015000a7223 */ /* 0x000fc800000000ff */
[----:B------:R-:W-:-:S04]  /*1470*/  FFMA R18, R3, R10, R0 ;  /* 0x0000000a03127223 */ /* 0x000fc80000000000 */
[----:B------:R-:W-:Y:S01]  /*1480*/  FFMA R18, R21, R18, R10 ;  /* 0x0000001215127223 */ /* 0x000fe2000000000a */
[----:B------:R-:W-:-:S03]  /*1490*/  IADD3 R10, PT, PT, R19, 0x7f, -R8 ;  /* 0x0000007f130a7810 */ /* 0x000fc60007ffe808 */
[----:B------:R-:W-:Y:S02]  /*14a0*/  FFMA R3, R3, R18, R0 ;  /* 0x0000001203037223 */ /* 0x000fe40000000000 */
[----:B------:R-:W-:Y:S02]  /*14b0*/  IMAD.IADD R9, R10, 0x1, R9 ;  /* 0x000000010a097824 */ /* 0x000fe400078e0209 */
[----:B------:R-:W-:-:S05]  /*14c0*/  FFMA R0, R21, R3, R18 ;  /* 0x0000000315007223 */ /* 0x000fca0000000012 */
[----:B------:R-:W-:-:S04]  /*14d0*/  SHF.R.U32.HI R8, RZ, 0x17, R0 ;  /* 0x00000017ff087819 */ /* 0x000fc80000011600 */
[----:B------:R-:W-:-:S05]  /*14e0*/  LOP3.LUT R8, R8, 0xff, RZ, 0xc0, !PT ;  /* 0x000000ff08087812 */ /* 0x000fca00078ec0ff */
[----:B------:R-:W-:-:S04]  /*14f0*/  IMAD.IADD R8, R8, 0x1, R9 ;  /* 0x0000000108087824 */ /* 0x000fc800078e0209 */
[----:B------:R-:W-:-:S05]  /*1500*/  VIADD R10, R8, 0xffffffff ;  /* 0xffffffff080a7836 */ /* 0x000fca0000000000 */
[----:B------:R-:W-:-:S13]  /*1510*/  ISETP.GE.U32.AND P0, PT, R10, 0xfe, PT ;  /* 0x000000fe0a00780c */ /* 0x000fda0003f06070 */
[----:B------:R-:W-:Y:S05]  /*1520*/  @!P0 BRA `(.L_x_29) ;  /* 0x0000000000808947 */ /* 0x000fea0003800000 */
[----:B------:R-:W-:-:S13]  /*1530*/  ISETP.GT.AND P0, PT, R8, 0xfe, PT ;  /* 0x000000fe0800780c */ /* 0x000fda0003f04270 */
[----:B------:R-:W-:Y:S05]  /*1540*/  @P0 BRA `(.L_x_30) ;  /* 0x00000000006c0947 */ /* 0x000fea0003800000 */
[----:B------:R-:W-:-:S13]  /*1550*/  ISETP.GE.AND P0, PT, R8, 0x1, PT ;  /* 0x000000010800780c */ /* 0x000fda0003f06270 */
[----:B------:R-:W-:Y:S05]  /*1560*/  @P0 BRA `(.L_x_31) ;  /* 0x0000000000740947 */ /* 0x000fea0003800000 */
[----:B------:R-:W-:Y:S02]  /*1570*/  ISETP.GE.AND P0, PT, R8, -0x18, PT ;  /* 0xffffffe80800780c */ /* 0x000fe40003f06270 */
[----:B------:R-:W-:-:S11]  /*1580*/  LOP3.LUT R0, R0, 0x80000000, RZ, 0xc0, !PT ;  /* 0x8000000000007812 */ /* 0x000fd600078ec0ff */
[----:B------:R-:W-:Y:S05]  /*1590*/  @!P0 BRA `(.L_x_31) ;  /* 0x0000000000688947 */ /* 0x000fea0003800000 */
[CCC-:B------:R-:W-:Y:S01]  /*15a0*/  FFMA.RZ R9, R21.reuse, R3.reuse, R18.reuse ;  /* 0x0000000315097223 */ /* 0x1c0fe2000000c012 */
[CCC-:B------:R-:W-:Y:S01]  /*15b0*/  FFMA.RP R10, R21.reuse, R3.reuse, R18.reuse ;  /* 0x00000003150a7223 */ /* 0x1c0fe20000008012 */
[----:B------:R-:W-:Y:S01]  /*15c0*/  FFMA.RM R21, R21, R3, R18 ;  /* 0x0000000315157223 */ /* 0x000fe20000004012 */
[C---:B------:R-:W-:Y:S02]  /*15d0*/  IADD3 R3, PT, PT, R8.reuse, 0x20, RZ ;  /* 0x0000002008037810 */ /* 0x040fe40007ffe0ff */
[----:B------:R-:W-:Y:S02]  /*15e0*/  LOP3.LUT R9, R9, 0x7fffff, RZ, 0xc0, !PT ;  /* 0x007fffff09097812 */ /* 0x000fe400078ec0ff */
[C---:B------:R-:W-:Y:S02]  /*15f0*/  ISETP.NE.AND P2, PT, R8.reuse, RZ, PT ;  /* 0x000000ff0800720c */ /* 0x040fe40003f45270 */
[----:B------:R-:W-:Y:S02]  /*1600*/  LOP3.LUT R18, R9, 0x800000, RZ, 0xfc, !PT ;  /* 0x0080000009127812 */ /* 0x000fe400078efcff */
[----:B------:R-:W-:Y:S01]  /*1610*/  ISETP.NE.AND P1, PT, R8, RZ, PT ;  /* 0x000000ff0800720c */ /* 0x000fe20003f25270 */
[----:B------:R-:W-:Y:S01]  /*1620*/  IMAD.MOV R8, RZ, RZ, -R8 ;  /* 0x000000ffff087224 */ /* 0x000fe200078e0a08 */
[----:B------:R-:W-:-:S02]  /*1630*/  SHF.L.U32 R3, R18, R3, RZ ;  /* 0x0000000312037219 */ /* 0x000fc400000006ff */
[----:B------:R-:W-:Y:S02]  /*1640*/  FSETP.NEU.FTZ.AND P0, PT, R10, R21, PT ;  /* 0x000000150a00720b */ /* 0x000fe40003f1d000 */
[----:B------:R-:W-:Y:S02]  /*1650*/  SEL R9, R8, RZ, P2 ;  /* 0x000000ff08097207 */ /* 0x000fe40001000000 */
[----:B------:R-:W-:Y:S02]  /*1660*/  ISETP.NE.AND P1, PT, R3, RZ, P1 ;  /* 0x000000ff0300720c */ /* 0x000fe40000f25270 */
[----:B------:R-:W-:Y:S02]  /*1670*/  SHF.R.U32.HI R9, RZ, R9, R18 ;  /* 0x00000009ff097219 */ /* 0x000fe40000011612 */
[----:B------:R-:W-:Y:S02]  /*1680*/  PLOP3.LUT P0, PT, P0, P1, PT, 0xf8, 0x8f ;  /* 0x00000000008f781c */ /* 0x000fe40000703f70 */
[----:B------:R-:W-:-:S02]  /*1690*/  SHF.R.U32.HI R3, RZ, 0x1, R9 ;  /* 0x00000001ff037819 */ /* 0x000fc40000011609 */
[----:B------:R-:W-:-:S04]  /*16a0*/  SEL R8, RZ, 0x1, !P0 ;  /* 0x00000001ff087807 */ /* 0x000fc80004000000 */
[----:B------:R-:W-:-:S04]  /*16b0*/  LOP3.LUT R8, R8, 0x1, R3, 0xf8, !PT ;  /* 0x0000000108087812 */ /* 0x000fc800078ef803 */
[----:B------:R-:W-:-:S05]  /*16c0*/  LOP3.LUT R8, R8, R9, RZ, 0xc0, !PT ;  /* 0x0000000908087212 */ /* 0x000fca00078ec0ff */
[----:B------:R-:W-:-:S05]  /*16d0*/  IMAD.IADD R3, R3, 0x1, R8 ;  /* 0x0000000103037824 */ /* 0x000fca00078e0208 */
[----:B------:R-:W-:Y:S01]  /*16e0*/  LOP3.LUT R0, R3, R0, RZ, 0xfc, !PT ;  /* 0x0000000003007212 */ /* 0x000fe200078efcff */
[----:B------:R-:W-:Y:S06]  /*16f0*/  BRA `(.L_x_31) ;  /* 0x0000000000107947 */ /* 0x000fec0003800000 */
.L_x_30:
[----:B------:R-:W-:-:S04]  /*1700*/  LOP3.LUT R0, R0, 0x80000000, RZ, 0xc0, !PT ;  /* 0x8000000000007812 */ /* 0x000fc800078ec0ff */
[----:B------:R-:W-:Y:S01]  /*1710*/  LOP3.LUT R0, R0, 0x7f800000, RZ, 0xfc, !PT ;  /* 0x7f80000000007812 */ /* 0x000fe200078efcff */
[----:B------:R-:W-:Y:S06]  /*1720*/  BRA `(.L_x_31) ;  /* 0x0000000000047947 */ /* 0x000fec0003800000 */
.L_x_29:
[----:B------:R-:W-:-:S07]  /*1730*/  IMAD R0, R9, 0x800000, R0 ;  /* 0x0080000009007824 */ /* 0x000fce00078e0200 */
.L_x_31:
[----:B------:R-:W-:Y:S05]  /*1740*/  BSYNC.RECONVERGENT B3 ;  /* 0x0000000000037941 */ /* 0x000fea0003800200 */
.L_x_28:
[----:B------:R-:W-:Y:S05]  /*1750*/  BRA `(.L_x_32) ;  /* 0x0000000000207947 */ /* 0x000fea0003800000 */
.L_x_27:
[----:B------:R-:W-:-:S04]  /*1760*/  LOP3.LUT R0, R3, 0x80000000, R0, 0x48, !PT ;  /* 0x8000000003007812 */ /* 0x000fc800078e4800 */
[----:B------:R-:W-:Y:S01]  /*1770*/  LOP3.LUT R0, R0, 0x7f800000, RZ, 0xfc, !PT ;  /* 0x7f80000000007812 */ /* 0x000fe200078efcff */
[----:B------:R-:W-:Y:S06]  /*1780*/  BRA `(.L_x_32) ;  /* 0x0000000000147947 */ /* 0x000fec0003800000 */
.L_x_26:
[----:B------:R-:W-:Y:S01]  /*1790*/  LOP3.LUT R0, R3, 0x80000000, R0, 0x48, !PT ;  /* 0x8000000003007812 */ /* 0x000fe200078e4800 */
[----:B------:R-:W-:Y:S06]  /*17a0*/  BRA `(.L_x_32) ;  /* 0x00000000000c7947 */ /* 0x000fec0003800000 */
.L_x_25:
[----:B------:R-:W0:Y:S01]  /*17b0*/  MUFU.RSQ R0, -QNAN ;  /* 0xffc0000000007908 */ /* 0x000e220000001400 */
[----:B------:R-:W-:Y:S05]  /*17c0*/  BRA `(.L_x_32) ;  /* 0x0000000000047947 */ /* 0x000fea0003800000 */
.L_x_24:
[----:B------:R-:W-:-:S07]  /*17d0*/  FADD.FTZ R0, R0, R3 ;  /* 0x0000000300007221 */ /* 0x000fce0000010000 */
.L_x_32:
[----:B------:R-:W-:Y:S05]  /*17e0*/  BSYNC.RECONVERGENT B2 ;  /* 0x0000000000027941 */ /* 0x000fea0003800200 */
.L_x_22:
[----:B------:R-:W-:Y:S01]  /*17f0*/  IMAD.MOV.U32 R8, RZ, RZ, R6 ;  /* 0x000000ffff087224 */ /* 0x000fe200078e0006 */
[----:B0-----:R-:W-:Y:S01]  /*1800*/  MOV R3, R0 ;  /* 0x0000000000037202 */ /* 0x001fe20000000f00 */
[----:B------:R-:W-:-:S04]  /*1810*/  IMAD.MOV.U32 R9, RZ, RZ, 0x0 ;  /* 0x00000000ff097424 */ /* 0x000fc800078e00ff */
[----:B------:R-:W-:Y:S05]  /*1820*/  RET.REL.NODEC R8 `(_ZN36_GLOBAL__N__8bad3e22_4_k_cu_7aaff6f019ce_bwd_probs_kernelILi256EEEvPKfPKiPfiififf) ;  /* 0xffffffe408f47950 */ /* 0x000fea0003c3ffff */
.L_x_33:
[----:B------:R-:W-:-:S00]  /*1830*/  BRA `(.L_x_33) ;  /* 0xfffffffc00fc7947 */ /* 0x000fc0000383ffff */
[----:B------:R-:W-:-:S00]  /*1840*/  NOP ;  /* 0x0000000000007918 */ /* 0x000fc00000000000 */
        /* <DEDUP_REMOVED lines=11> */
.L_x_184:


//--------------------- .text._ZN36_GLOBAL__N__8bad3e22_4_k_cu_7aaff6f019ce_fwd_probs_kernelILi256EEEvPKfPKiPfiiiff --------------------------
	.section	.text._ZN36_GLOBAL__N__8bad3e22_4_k_cu_7aaff6f019ce_fwd_probs_kernelILi256EEEvPKfPKiPfiiiff,"ax",@progbits
	.align	128
.text._ZN36_GLOBAL__N__8bad3e22_4_k_cu_7aaff6f019ce_fwd_probs_kernelILi256EEEvPKfPKiPfiiiff:
        .type           _ZN36_GLOBAL__N__8bad3e22_4_k_cu_7aaff6f019ce_fwd_probs_kernelILi256EEEvPKfPKiPfiiiff,@function
        .size           _ZN36_GLOBAL__N__8bad3e22_4_k_cu_7aaff6f019ce_fwd_probs_kernelILi256EEEvPKfPKiPfiiiff,(.L_x_186 - _ZN36_GLOBAL__N__8bad3e22_4_k_cu_7aaff6f019ce_fwd_probs_kernelILi256EEEvPKfPKiPfiiiff)
        .other          _ZN36_GLOBAL__N__8bad3e22_4_k_cu_7aaff6f019ce_fwd_probs_kernelILi256EEEvPKfPKiPfiiiff,@"STO_CUDA_ENTRY STV_DEFAULT"
_ZN36_GLOBAL__N__8bad3e22_4_k_cu_7aaff6f019ce_fwd_probs_kernelILi256EEEvPKfPKiPfiiiff:
        /* <DEDUP_REMOVED lines=8> */
[----:B0-----:R-:W-:-:S05]  /*0080*/  IMAD.WIDE.U32 R2, R4, 0x4, R2 ;  /* 0x0000000404027825 */ /* 0x001fca00078e0002 */
[----:B-1----:R-:W2:Y:S02]  /*0090*/  LDG.E.CONSTANT R5, desc[UR6][R2.64] ;  /* 0x0000000602057981 */ /* 0x002ea4000c1e9900 */
[----:B--2---:R-:W-:-:S13]  /*00a0*/  ISETP.NE.AND P0, PT, R5, UR4, PT ;  /* 0x0000000405007c0c */ /* 0x004fda000bf05270 */
[----:B------:R-:W-:Y:S05]  /*00b0*/  @P0 BRA `(.L_x_34) ;  /* 0x00000000001c0947 */ /* 0x000fea0003800000 */
[----:B------:R-:W0:Y:S02]  /*00c0*/  S2R R0, SR_TID.X ;  /* 0x0000000000007919 */ /* 0x000e240000002100 */
[----:B0-----:R-:W-:-:S13]  /*00d0*/  ISETP.NE.AND P0, PT, R0, RZ, PT ;  /* 0x000000ff0000720c */ /* 0x001fda0003f05270 */
[----:B------:R-:W-:Y:S05]  /*00e0*/  @P0 EXIT ;  /* 0x000000000000094d */ /* 0x000fea0003800000 */
[----:B------:R-:W0:Y:S02]  /*00f0*/  LDC.64 R2, c[0x0][0x390] ;  /* 0x0000e400ff027b82 */ /* 0x000e240000000a00 */
[----:B0-----:R-:W-:-:S05]  /*0100*/  IMAD.WIDE.U32 R4, R4, 0x4, R2 ;  /* 0x0000000404047825 */ /* 0x001fca00078e0002 */
[----:B------:R-:W-:Y:S01]  /*0110*/  STG.E desc[UR6][R4.64], RZ ;  /* 0x000000ff04007986 */ /* 0x000fe2000c101906 */
[----:B------:R-:W-:Y:S05]  /*0120*/  EXIT ;  /* 0x000000000000794d */ /* 0x000fea0003800000 */
.L_x_34:
[----:B------:R-:W0:Y:S01]  /*0130*/  S2R R7, SR_TID.X ;  /* 0x0000000000077919 */ /* 0x000e220000002100 */
[----:B------:R-:W0:Y:S01]  /*0140*/  LDCU UR4, c[0x0][0x39c] ;  /* 0x00007380ff0477ac */ /* 0x000e220008000800 */
[----:B------:R-:W-:Y:S01]  /*0150*/  BSSY.RECONVERGENT B0, `(.L_x_35) ;  /* 0x00000f2000007945 */ /* 0x000fe20003800200 */
[----:B------:R-:W-:Y:S01]  /*0160*/  HFMA2 R14, -RZ, RZ, 0, 0 ;  /* 0x00000000ff0e7431 */ /* 0x000fe200000001ff */
[----:B------:R-:W1:Y:S01]  /*0170*/  LDCU UR5, c[0x0][0x3a4] ;  /* 0x00007480ff0577ac */ /* 0x000e620008000800 */
[----:B0-----:R-:W-:-:S13]  /*0180*/  ISETP.GE.AND P0, PT, R7, UR4, PT ;  /* 0x0000000407007c0c */ /* 0x001fda000bf06270 */
[----:B-1----:R-:W-:Y:S05]  /*0190*/  @P0 BRA `(.L_x_36) ;  /* 0x0000000c00b40947 */ /* 0x002fea0003800000 */
[----:B------:R-:W-:Y:S01]  /*01a0*/  LOP3.LUT R0, RZ, R7, RZ, 0x33, !PT ;  /* 0x00000007ff007212 */ /* 0x000fe200078e33ff */
[----:B------:R-:W-:Y:S01]  /*01b0*/  BSSY.RECONVERGENT B1, `(.L_x_37) ;  /* 0x0000084000017945 */ /* 0x000fe20003800200 */
[----:B------:R-:W-:Y:S01]  /*01c0*/  MOV R14, RZ ;  /* 0x000000ff000e7202 */ /* 0x000fe20000000f00 */
[----:B------:R-:W-:Y:S01]  /*01d0*/  IMAD.MOV.U32 R11, RZ, RZ, R7 ;  /* 0x000000ffff0b7224 */ /* 0x000fe200078e0007 */
[----:B------:R-:W-:-:S04]  /*01e0*/  IADD3 R0, PT, PT, R0, UR4, RZ ;  /* 0x0000000400007c10 */ /* 0x000fc8000fffe0ff */
[C---:B------:R-:W-:Y:S02]  /*01f0*/  ISETP.GE.U32.AND P1, PT, R0.reuse, 0x300, PT ;  /* 0x000003000000780c */ /* 0x040fe40003f26070 */
[----:B------:R-:W-:-:S04]  /*0200*/  LEA.HI R3, R0, 0x1, RZ, 0x18 ;  /* 0x0000000100037811 */ /* 0x000fc800078fc0ff */
[----:B------:R-:W-:-:S07]  /*0210*/  LOP3.LUT P0, R20, R3, 0x3, RZ, 0xc0, !PT ;  /* 0x0000000303147812 */ /* 0x000fce000780c0ff */
[----:B------:R-:W-:Y:S06]  /*0220*/  @!P1 BRA `(.L_x_38) ;  /* 0x0000000400f09947 */ /* 0x000fec0003800000 */
[----:B------:R-:W0:Y:S01]  /*0230*/  LDC.64 R10, c[0x0][0x380] ;  /* 0x0000e000ff0a7b82 */ /* 0x000e220000000a00 */
[----:B------:R-:W-:Y:S01]  /*0240*/  LOP3.LUT R8, R3, 0x1fffffc, RZ, 0xc0, !PT ;  /* 0x01fffffc03087812 */ /* 0x000fe200078ec0ff */
[----:B------:R-:W-:Y:S01]  /*0250*/  IMAD R9, R4, UR4, R7 ;  /* 0x0000000404097c24 */ /* 0x000fe2000f8e0207 */
[----:B------:R-:W-:-:S03]  /*0260*/  MOV R14, RZ ;  /* 0x000000ff000e7202 */ /* 0x000fc60000000f00 */
[----:B------:R-:W-:Y:S01]  /*0270*/  IMAD.MOV R8, RZ, RZ, -R8 ;  /* 0x000000ffff087224 */ /* 0x000fe200078e0a08 */
[----:B0-----:R-:W-:-:S04]  /*0280*/  IADD3 R2, P1, PT, R10, 0x800, RZ ;  /* 0x000008000a027810 */ /* 0x001fc80007f3e0ff */
[----:B------:R-:W-:Y:S02]  /*0290*/  IADD3.X R3, PT, PT, RZ, R11, RZ, P1, !PT ;  /* 0x0000000bff037210 */ /* 0x000fe40000ffe4ff */
[----:B------:R-:W-:-:S07]  /*02a0*/  MOV R11, R7 ;  /* 0x00000007000b7202 */ /* 0x000fce0000000f00 */
.L_x_39:
[----:B------:R-:W-:-:S05]  /*02b0*/  IMAD.WIDE R22, R9, 0x4, R2 ;  /* 0x0000000409167825 */ /* 0x000fca00078e0202 */
[----:B------:R-:W2:Y:S04]  /*02c0*/  LDG.E.CONSTANT R18, desc[UR6][R22.64+-0x800] ;  /* 0xfff8000616127981 */ /* 0x000ea8000c1e9900 */
[----:B------:R-:W3:Y:S04]  /*02d0*/  LDG.E.CONSTANT R6, desc[UR6][R22.64+-0x400] ;  /* 0xfffc000616067981 */ /* 0x000ee8000c1e9900 */
[----:B------:R-:W4:Y:S04]  /*02e0*/  LDG.E.CONSTANT R10, desc[UR6][R22.64] ;  /* 0x00000006160a7981 */ /* 0x000f28000c1e9900 */
[----:B------:R-:W5:Y:S01]  /*02f0*/  LDG.E.CONSTANT R12, desc[UR6][R22.64+0x400] ;  /* 0x00040006160c7981 */ /* 0x000f62000c1e9900 */
[----:B------:R-:W-:Y:S01]  /*0300*/  HFMA2 R16, -RZ, RZ, 1.5048828125, 33.21875 ;  /* 0x3e055027ff107431 */ /* 0x000fe200000001ff */
[----:B------:R-:W-:Y:S01]  /*0310*/  IADD3 R8, PT, PT, R8, 0x4, RZ ;  /* 0x0000000408087810 */ /* 0x000fe20007ffe0ff */
[----:B------:R-:W-:Y:S01]  /*0320*/  VIADD R11, R11, 0x400 ;  /* 0x000004000b0b7836 */ /* 0x000fe20000000000 */
[----:B------:R-:W-:-:S02]  /*0330*/  IADD3 R9, PT, PT, R9, 0x400, RZ ;  /* 0x0000040009097810 */ /* 0x000fc40007ffe0ff */
[----:B--2---:R-:W-:-:S04]  /*0340*/  FMNMX R18, R18, UR5, !PT ;  /* 0x0000000512127c09 */ /* 0x004fc8000f800000 */
[----:B------:R-:W-:Y:S02]  /*0350*/  FSETP.GEU.AND P4, PT, R18, 1.175494350822287508e-38, PT ;  /* 0x008000001200780b */ /* 0x000fe40003f8e000 */
[----:B---3--:R-:W-:Y:S02]  /*0360*/  FMNMX R6, R6, UR5, !PT ;  /* 0x0000000506067c09 */ /* 0x008fe4000f800000 */
[----:B----4-:R-:W-:Y:S02]  /*0370*/  FMNMX R10, R10, UR5, !PT ;  /* 0x000000050a0a7c09 */ /* 0x010fe4000f800000 */
[----:B------:R-:W-:Y:S02]  /*0380*/  FSETP.GEU.AND P2, PT, R6, 1.175494350822287508e-38, PT ;  /* 0x008000000600780b */ /* 0x000fe40003f4e000 */
[----:B-----5:R-:W-:Y:S02]  /*0390*/  FMNMX R12, R12, UR5, !PT ;  /* 0x000000050c0c7c09 */ /* 0x020fe4000f800000 */
[----:B------:R-:W-:-:S02]  /*03a0*/  FSETP.GEU.AND P3, PT, R10, 1.175494350822287508e-38, PT ;  /* 0x008000000a00780b */ /* 0x000fc40003f6e000 */
[----:B------:R-:W-:Y:S01]  /*03b0*/  FSETP.GEU.AND P1, PT, R12, 1.175494350822287508e-38, PT ;  /* 0x008000000c00780b */ /* 0x000fe20003f2e000 */
[----:B------:R-:W-:Y:S01]  /*03c0*/  @!P4 FMUL R18, R18, 8388608 ;  /* 0x4b0000001212c820 */ /* 0x000fe20000400000 */
[----:B------:R-:W-:-:S04]  /*03d0*/  FSEL R19, RZ, -23, P4 ;  /* 0xc1b80000ff137808 */ /* 0x000fc80002000000 */
[----:B------:R-:W-:Y:S01]  /*03e0*/  IADD3 R17, PT, PT, R18, -0x3f2aaaab, RZ ;  /* 0xc0d5555512117810 */ /* 0x000fe20007ffe0ff */
[----:B------:R-:W-:Y:S01]  /*03f0*/  @!P2 FMUL R6, R6, 8388608 ;  /* 0x4b0000000606a820 */ /* 0x000fe20000400000 */
[----:B------:R-:W-:Y:S02]  /*0400*/  ISETP.GT.U32.AND P4, PT, R18, 0x7f7fffff, PT ;  /* 0x7f7fffff1200780c */ /* 0x000fe40003f84070 */
[----:B------:R-:W-:Y:S01]  /*0410*/  LOP3.LUT R17, R17, 0xff800000, RZ, 0xc0, !PT ;  /* 0xff80000011117812 */ /* 0x000fe200078ec0ff */
[----:B------:R-:W-:Y:S02]  /*0420*/  VIADD R15, R6, 0xc0d55555 ;  /* 0xc0d55555060f7836 */ /* 0x000fe40000000000 */
[----:B------:R-:W-:Y:S01]  /*0430*/  @!P3 FMUL R10, R10, 8388608 ;  /* 0x4b0000000a0ab820 */ /* 0x000fe20000400000 */
[----:B------:R-:W-:Y:S01]  /*0440*/  @!P1 FMUL R12, R12, 8388608 ;  /* 0x4b0000000c0c9820 */ /* 0x000fe20000400000 */
[----:B------:R-:W-:Y:S02]  /*0450*/  IADD3 R13, PT, PT, R18, -R17, RZ ;  /* 0x80000011120d7210 */ /* 0x000fe40007ffe0ff */
[----:B------:R-:W-:-:S02]  /*0460*/  LOP3.LUT R15, R15, 0xff800000, RZ, 0xc0, !PT ;  /* 0xff8000000f0f7812 */ /* 0x000fc400078ec0ff */
[----:B------:R-:W-:Y:S01]  /*0470*/  IADD3 R23, PT, PT, R10, -0x3f2aaaab, RZ ;  /* 0xc0d555550a177810 */ /* 0x000fe20007ffe0ff */
[----:B------:R-:W-:Y:S01]  /*0480*/  FADD R13, R13, -1 ;  /* 0xbf8000000d0d7421 */ /* 0x000fe20000000000 */
[-C--:B------:R-:W-:Y:S02]  /*0490*/  IADD3 R21, PT, PT, R6, -R15.reuse, RZ ;  /* 0x8000000f06157210 */ /* 0x080fe40007ffe0ff */
[----:B------:R-:W-:Y:S01]  /*04a0*/  LOP3.LUT R23, R23, 0xff800000, RZ, 0xc0, !PT ;  /* 0xff80000017177812 */ /* 0x000fe200078ec0ff */
[----:B------:R-:W-:Y:S01]  /*04b0*/  FFMA R22, R13, -R16, 0.14084610342979431152 ;  /* 0x3e1039f60d167423 */ /* 0x000fe20000000810 */
[----:B------:R-:W-:-:S03]  /*04c0*/  I2FP.F32.S32 R15, R15 ;  /* 0x0000000f000f7245 */ /* 0x000fc60000201400 */
[----:B------:R-:W-:-:S04]  /*04d0*/  FFMA R22, R13, R22, -0.12148627638816833496 ;  /* 0xbdf8cdcc0d167423 */ /* 0x000fc80000000016 */
[----:B------:R-:W-:-:S04]  /*04e0*/  FFMA R22, R13, R22, 0.13980610668659210205 ;  /* 0x3e0f29550d167423 */ /* 0x000fc80000000016 */
[----:B------:R-:W-:-:S04]  /*04f0*/  FFMA R22, R13, R22, -0.16684235632419586182 ;  /* 0xbe2ad8b90d167423 */ /* 0x000fc80000000016 */
[----:B------:R-:W-:-:S04]  /*0500*/  FFMA R22, R13, R22, 0.20012299716472625732 ;  /* 0x3e4ced0b0d167423 */ /* 0x000fc80000000016 */
[----:B------:R-:W-:-:S04]  /*0510*/  FFMA R22, R13, R22, -0.24999669194221496582 ;  /* 0xbe7fff220d167423 */ /* 0x000fc80000000016 */
[----:B------:R-:W-:Y:S01]  /*0520*/  FFMA R24, R13, R22, 0.33333182334899902344 ;  /* 0x3eaaaa780d187423 */ /* 0x000fe20000000016 */
[----:B------:R-:W-:Y:S01]  /*0530*/  I2FP.F32.S32 R22, R17 ;  /* 0x0000001100167245 */ /* 0x000fe20000201400 */
[----:B------:R-:W-:Y:S01]  /*0540*/  FADD R17, R21, -1 ;  /* 0xbf80000015117421 */ /* 0x000fe20000000000 */
[-C--:B------:R-:W-:Y:S01]  /*0550*/  IADD3 R21, PT, PT, R10, -R23.reuse, RZ ;  /* 0x800000170a157210 */ /* 0x080fe20007ffe0ff */
[----:B------:R-:W-:Y:S01]  /*0560*/  FFMA R24, R13, R24, -0.5 ;  /* 0xbf0000000d187423 */ /* 0x000fe20000000018 */
[----:B------:R-:W-:Y:S01]  /*0570*/  I2FP.F32.S32 R23, R23 ;  /* 0x0000001700177245 */ /* 0x000fe20000201400 */
[----:B------:R-:W-:Y:S01]  /*0580*/  FFMA R19, R22, 1.1920928955078125e-07, R19 ;  /* 0x3400000016137823 */ /* 0x000fe20000000013 */
[----:B------:R-:W-:Y:S01]  /*0590*/  FFMA R26, R17, -R16, 0.14084610342979431152 ;  /* 0x3e1039f6111a7423 */ /* 0x000fe20000000810 */
[----:B------:R-:W-:Y:S01]  /*05a0*/  FMUL R24, R13, R24 ;  /* 0x000000180d187220 */ /* 0x000fe20000400000 */
[----:B------:R-:W-:Y:S02]  /*05b0*/  FADD R21, R21, -1 ;  /* 0xbf80000015157421 */ /* 0x000fe40000000000 */
[----:B------:R-:W-:Y:S01]  /*05c0*/  FFMA R26, R17, R26, -0.12148627638816833496 ;  /* 0xbdf8cdcc111a7423 */ /* 0x000fe2000000001a */
[----:B------:R-:W-:Y:S01]  /*05d0*/  FFMA R24, R13, R24, R13 ;  /* 0x000000180d187223 */ /* 0x000fe2000000000d */
[----:B------:R-:W-:-:S02]  /*05e0*/  MOV R13, 0x7f800000 ;  /* 0x7f800000000d7802 */ /* 0x000fc40000000f00 */
[----:B------:R-:W-:Y:S01]  /*05f0*/  FFMA R26, R17, R26, 0.13980610668659210205 ;  /* 0x3e0f2955111a7423 */ /* 0x000fe2000000001a */
[----:B------:R-:W-:Y:S01]  /*0600*/  FFMA R24, R19, 0.69314718246459960938, R24 ;  /* 0x3f31721813187823 */ /* 0x000fe20000000018 */
[----:B------:R-:W-:Y:S02]  /*0610*/  VIADD R19, R12, 0xc0d55555 ;  /* 0xc0d555550c137836 */ /* 0x000fe40000000000 */
[C---:B------:R-:W-:Y:S01]  /*0620*/  @P4 FFMA R24, R18.reuse, R13, +INF ;  /* 0x7f80000012184423 */ /* 0x040fe2000000000d */
[----:B------:R-:W-:Y:S01]  /*0630*/  FSETP.NEU.AND P4, PT, R18, RZ, PT ;  /* 0x000000ff1200720b */ /* 0x000fe20003f8d000 */
[----:B------:R-:W-:Y:S01]  /*0640*/  FFMA R26, R17, R26, -0.16684235632419586182 ;  /* 0xbe2ad8b9111a7423 */ /* 0x000fe2000000001a */
[----:B------:R-:W-:Y:S02]  /*0650*/  LOP3.LUT R19, R19, 0xff800000, RZ, 0xc0, !PT ;  /* 0xff80000013137812 */ /* 0x000fe400078ec0ff */
[----:B------:R-:W-:Y:S01]  /*0660*/  FSEL R25, R24, -INF , P4 ;  /* 0xff80000018197808 */ /* 0x000fe20002000000 */
[----:B------:R-:W-:Y:S01]  /*0670*/  FFMA R26, R17, R26, 0.20012299716472625732 ;  /* 0x3e4ced0b111a7423 */ /* 0x000fe2000000001a */
[----:B------:R-:W-:-:S02]  /*0680*/  IADD3 R18, PT, PT, R12, -R19, RZ ;  /* 0x800000130c127210 */ /* 0x000fc40007ffe0ff */
[----:B------:R-:W-:Y:S01]  /*0690*/  FSETP.NEU.AND P4, PT, R6, RZ, PT ;  /* 0x000000ff0600720b */ /* 0x000fe20003f8d000 */
[----:B------:R-:W-:Y:S01]  /*06a0*/  FADD R14, R25, R14 ;  /* 0x0000000e190e7221 */ /* 0x000fe20000000000 */
[----:B------:R-:W-:Y:S01]  /*06b0*/  FFMA R26, R17, R26, -0.24999669194221496582 ;  /* 0xbe7fff22111a7423 */ /* 0x000fe2000000001a */
[----:B------:R-:W-:Y:S01]  /*06c0*/  FADD R25, R18, -1 ;  /* 0xbf80000012197421 */ /* 0x000fe20000000000 */
[----:B------:R-:W-:Y:S02]  /*06d0*/  FFMA R18, R21, -R16, 0.14084610342979431152 ;  /* 0x3e1039f615127423 */ /* 0x000fe40000000810 */
[----:B------:R-:W-:Y:S01]  /*06e0*/  FFMA R26, R17, R26, 0.33333182334899902344 ;  /* 0x3eaaaa78111a7423 */ /* 0x000fe2000000001a */
[----:B------:R-:W-:Y:S01]  /*06f0*/  FFMA R16, R25, -R16, 0.14084610342979431152 ;  /* 0x3e1039f619107423 */ /* 0x000fe20000000810 */
[----:B------:R-:W-:Y:S02]  /*0700*/  FFMA R18, R21, R18, -0.12148627638816833496 ;  /* 0xbdf8cdcc15127423 */ /* 0x000fe40000000012 */
[----:B------:R-:W-:Y:S01]  /*0710*/  FFMA R26, R17, R26, -0.5 ;  /* 0xbf000000111a7423 */ /* 0x000fe2000000001a */
[----:B------:R-:W-:Y:S01]  /*0720*/  FFMA R16, R25, R16, -0.12148627638816833496 ;  /* 0xbdf8cdcc19107423 */ /* 0x000fe20000000010 */
[----:B------:R-:W-:-:S02]  /*0730*/  FFMA R18, R21, R18, 0.13980610668659210205 ;  /* 0x3e0f295515127423 */ /* 0x000fc40000000012 */
[----:B------:R-:W-:Y:S01]  /*0740*/  FMUL R26, R17, R26 ;  /* 0x0000001a111a7220 */ /* 0x000fe20000400000 */
[----:B------:R-:W-:Y:S01]  /*0750*/  FFMA R22, R25, R16, 0.13980610668659210205 ;  /* 0x3e0f295519167423 */ /* 0x000fe20000000010 */
[----:B------:R-:W-:Y:S01]  /*0760*/  FFMA R18, R21, R18, -0.16684235632419586182 ;  /* 0xbe2ad8b915127423 */ /* 0x000fe20000000012 */
[----:B------:R-:W-:Y:S01]  /*0770*/  FSEL R16, RZ, -23, P2 ;  /* 0xc1b80000ff107808 */ /* 0x000fe20001000000 */
[----:B------:R-:W-:Y:S01]  /*0780*/  FFMA R17, R17, R26, R17 ;  /* 0x0000001a11117223 */ /* 0x000fe20000000011 */
[----:B------:R-:W-:Y:S01]  /*0790*/  FFMA R22, R25, R22, -0.16684235632419586182 ;  /* 0xbe2ad8b919167423 */ /* 0x000fe20000000016 */
[----:B------:R-:W-:Y:S01]  /*07a0*/  FFMA R18, R21, R18, 0.20012299716472625732 ;  /* 0x3e4ced0b15127423 */ /* 0x000fe20000000012 */
[----:B------:R-:W-:Y:S01]  /*07b0*/  ISETP.GT.U32.AND P2, PT, R10, 0x7f7fffff, PT ;  /* 0x7f7fffff0a00780c */ /* 0x000fe20003f44070 */
[----:B------:R-:W-:Y:S01]  /*07c0*/  FFMA R16, R15, 1.1920928955078125e-07, R16 ;  /* 0x340000000f107823 */ /* 0x000fe20000000010 */
[----:B------:R-:W-:Y:S01]  /*07d0*/  FFMA R24, R25, R22, 0.20012299716472625732 ;  /* 0x3e4ced0b19187423 */ /* 0x000fe20000000016 */
[----:B------:R-:W-:Y:S01]  /*07e0*/  FFMA R22, R21, R18, -0.24999669194221496582 ;  /* 0xbe7fff2215167423 */ /* 0x000fe20000000012 */
[----:B------:R-:W-:Y:S01]  /*07f0*/  FSEL R18, RZ, -23, P3 ;  /* 0xc1b80000ff127808 */ /* 0x000fe20001800000 */
[----:B------:R-:W-:Y:S01]  /*0800*/  FFMA R16, R16, 0.69314718246459960938, R17 ;  /* 0x3f31721810107823 */ /* 0x000fe20000000011 */
[----:B------:R-:W-:Y:S01]  /*0810*/  FFMA R24, R25, R24, -0.24999669194221496582 ;  /* 0xbe7fff2219187423 */ /* 0x000fe20000000018 */
[----:B------:R-:W-:Y:S01]  /*0820*/  FFMA R22, R21, R22, 0.33333182334899902344 ;  /* 0x3eaaaa7815167423 */ /* 0x000fe20000000016 */
[----:B------:R-:W-:Y:S01]  /*0830*/  ISETP.GT.U32.AND P3, PT, R6, 0x7f7fffff, PT ;  /* 0x7f7fffff0600780c */ /* 0x000fe20003f64070 */
[----:B------:R-:W-:Y:S01]  /*0840*/  FFMA R23, R23, 1.1920928955078125e-07, R18 ;  /* 0x3400000017177823 */ /* 0x000fe20000000012 */
[----:B------:R-:W-:Y:S01]  /*0850*/  FFMA R24, R25, R24, 0.33333182334899902344 ;  /* 0x3eaaaa7819187423 */ /* 0x000fe20000000018 */
[----:B------:R-:W-:Y:S01]  /*0860*/  FSEL R15, RZ, -23, P1 ;  /* 0xc1b80000ff0f7808 */ /* 0x000fe20000800000 */
[----:B------:R-:W-:Y:S01]  /*0870*/  FFMA R22, R21, R22, -0.5 ;  /* 0xbf00000015167423 */ /* 0x000fe20000000016 */
[----:B------:R-:W-:Y:S01]  /*0880*/  ISETP.GT.U32.AND P1, PT, R12, 0x7f7fffff, PT ;  /* 0x7f7fffff0c00780c */ /* 0x000fe20003f24070 */
[----:B------:R-:W-:Y:S01]  /*0890*/  FFMA R24, R25, R24, -0.5 ;  /* 0xbf00000019187423 */ /* 0x000fe20000000018 */
[----:B------:R-:W-:Y:S01]  /*08a0*/  I2FP.F32.S32 R18, R19 ;  /* 0x0000001300127245 */ /* 0x000fe20000201400 */
[----:B------:R-:W-:-:S02]  /*08b0*/  FMUL R22, R21, R22 ;  /* 0x0000001615167220 */ /* 0x000fc40000400000 */
[----:B------:R-:W-:Y:S02]  /*08c0*/  FMUL R24, R25, R24 ;  /* 0x0000001819187220 */ /* 0x000fe40000400000 */
[----:B------:R-:W-:Y:S01]  /*08d0*/  FFMA R15, R18, 1.1920928955078125e-07, R15 ;  /* 0x34000000120f7823 */ /* 0x000fe2000000000f */
[----:B------:R-:W-:Y:S01]  /*08e0*/  FFMA R22, R21, R22, R21 ;  /* 0x0000001615167223 */ /* 0x000fe20000000015 */
[----:B------:R-:W-:Y:S01]  /*08f0*/  FFMA R24, R25, R24, R25 ;  /* 0x0000001819187223 */ /* 0x000fe20000000019 */
[-C--:B------:R-:W-:Y:S01]  /*0900*/  @P3 FFMA R16, R6, R13.reuse, +INF ;  /* 0x7f80000006103423 */ /* 0x080fe2000000000d */
[----:B------:R-:W-:Y:S01]  /*0910*/  FSETP.NEU.AND P3, PT, R10, RZ, PT ;  /* 0x000000ff0a00720b */ /* 0x000fe20003f6d000 */
[----:B------:R-:W-:Y:S01]  /*0920*/  FFMA R22, R23, 0.69314718246459960938, R22 ;  /* 0x3f31721817167823 */ /* 0x000fe20000000016 */
[----:B------:R-:W-:Y:S01]  /*0930*/  FFMA R24, R15, 0.69314718246459960938, R24 ;  /* 0x3f3172180f187823 */ /* 0x000fe20000000018 */
[-C--:B------:R-:W-:Y:S01]  /*0940*/  @P1 FFMA R24, R12, R13.reuse, +INF ;  /* 0x7f8000000c181423 */ /* 0x080fe2000000000d */
[----:B------:R-:W-:Y:S01]  /*0950*/  ISETP.NE.AND P1, PT, R8, RZ, PT ;  /* 0x000000ff0800720c */ /* 0x000fe20003f25270 */
[----:B------:R-:W-:Y:S01]  /*0960*/  @P2 FFMA R22, R10, R13, +INF ;  /* 0x7f8000000a162423 */ /* 0x000fe2000000000d */
[----:B------:R-:W-:-:S02]  /*0970*/  FSEL R15, R16, -INF , P4 ;  /* 0xff800000100f7808 */ /* 0x000fc40002000000 */
[----:B------:R-:W-:Y:S02]  /*0980*/  FSETP.NEU.AND P2, PT, R12, RZ, PT ;  /* 0x000000ff0c00720b */ /* 0x000fe40003f4d000 */
[----:B------:R-:W-:Y:S01]  /*0990*/  FSEL R13, R22, -INF , P3 ;  /* 0xff800000160d7808 */ /* 0x000fe20001800000 */
[----:B------:R-:W-:Y:S01]  /*09a0*/  FADD R14, R14, R15 ;  /* 0x0000000f0e0e7221 */ /* 0x000fe20000000000 */
[----:B------:R-:W-:-:S03]  /*09b0*/  FSEL R15, R24, -INF , P2 ;  /* 0xff800000180f7808 */ /* 0x000fc60001000000 */
[----:B------:R-:W-:-:S04]  /*09c0*/  FADD R14, R14, R13 ;  /* 0x0000000d0e0e7221 */ /* 0x000fc80000000000 */
[----:B------:R-:W-:Y:S01]  /*09d0*/  FADD R14, R14, R15 ;  /* 0x0000000f0e0e7221 */ /* 0x000fe20000000000 */
[----:B------:R-:W-:Y:S06]  /*09e0*/  @P1 BRA `(.L_x_39) ;  /* 0xfffffff800301947 */ /* 0x000fec000383ffff */
.L_x_38:
[----:B------:R-:W-:Y:S05]  /*09f0*/  BSYNC.RECONVERGENT B1 ;  /* 0x0000000000017941 */ /* 0x000fea0003800200 */
.L_x_37:
[----:B------:R-:W-:Y:S05]  /*0a00*/  @!P0 BRA `(.L_x_36) ;  /* 0x0000000400988947 */ /* 0x000fea0003800000 */
[----:B------:R-:W-:Y:S01]  /*0a10*/  ISETP.NE.AND P1, PT, R20, 0x1, PT ;  /* 0x000000011400780c */ /* 0x000fe20003f25270 */
[----:B------:R-:W-:Y:S01]  /*0a20*/  BSSY.RECONVERGENT B1, `(.L_x_40) ;  /* 0x0000041000017945 */ /* 0x000fe20003800200 */
[----:B------:R-:W-:-:S11]  /*0a30*/  LOP3.LUT P0, RZ, R0, 0x100, RZ, 0xc0, !PT ;  /* 0x0000010000ff7812 */ /* 0x000fd6000780c0ff */
[----:B------:R-:W-:Y:S05]  /*0a40*/  @!P1 BRA `(.L_x_41) ;  /* 0x0000000000f89947 */ /* 0x000fea0003800000 */
[----:B------:R-:W0:Y:S01]  /*0a50*/  LDC.64 R8, c[0x0][0x380] ;  /* 0x0000e000ff087b82 */ /* 0x000e220000000a00 */
[----:B------:R-:W1:Y:S02]  /*0a60*/  LDCU UR8, c[0x0][0x39c] ;  /* 0x00007380ff0877ac */ /* 0x000e640008000800 */
[----:B-1----:R-:W-:Y:S01]  /*0a70*/  IMAD R3, R4, UR8, R11 ;  /* 0x0000000804037c24 */ /* 0x002fe2000f8e020b */
[----:B------:R-:W1:Y:S03]  /*0a80*/  LDCU UR8, c[0x0][0x3a4] ;  /* 0x00007480ff0877ac */ /* 0x000e660008000800 */
[----:B0-----:R-:W-:-:S05]  /*0a90*/  IMAD.WIDE R8, R3, 0x4, R8 ;  /* 0x0000000403087825 */ /* 0x001fca00078e0208 */
[----:B------:R-:W1:Y:S04]  /*0aa0*/  LDG.E.CONSTANT R0, desc[UR6][R8.64] ;  /* 0x0000000608007981 */ /* 0x000e68000c1e9900 */
[----:B------:R0:W2:Y:S01]  /*0ab0*/  LDG.E.CONSTANT R2, desc[UR6][R8.64+0x400] ;  /* 0x0004000608027981 */ /* 0x0000a2000c1e9900 */
[----:B------:R-:W-:Y:S02]  /*0ac0*/  VIADD R11, R11, 0x200 ;  /* 0x000002000b0b7836 */ /* 0x000fe40000000000 */
[----:B0-----:R-:W-:Y:S01]  /*0ad0*/  HFMA2 R8, -RZ, RZ, 1.5048828125, 33.21875 ;  /* 0x3e055027ff087431 */ /* 0x001fe200000001ff */
[----:B-1----:R-:W-:Y:S02]  /*0ae0*/  FMNMX R0, R0, UR8, !PT ;  /* 0x0000000800007c09 */ /* 0x002fe4000f800000 */
[----:B--2---:R-:W-:-:S02]  /*0af0*/  FMNMX R2, R2, UR8, !PT ;  /* 0x0000000802027c09 */ /* 0x004fc4000f800000 */
[----:B------:R-:W-:Y:S02]  /*0b00*/  FSETP.GEU.AND P1, PT, R0, 1.175494350822287508e-38, PT ;  /* 0x008000000000780b */ /* 0x000fe40003f2e000 */
[----:B------:R-:W-:-:S04]  /*0b10*/  FSETP.GEU.AND P2, PT, R2, 1.175494350822287508e-38, PT ;  /* 0x008000000200780b */ /* 0x000fc80003f4e000 */
[----:B------:R-:W-:-:S07]  /*0b20*/  FSEL R10, RZ, -23, P2 ;  /* 0xc1b80000ff0a7808 */ /* 0x000fce0001000000 */
[----:B------:R-:W-:Y:S02]  /*0b30*/  @!P1 FMUL R0, R0, 8388608 ;  /* 0x4b00000000009820 */ /* 0x000fe40000400000 */
[----:B------:R-:W-:-:S03]  /*0b40*/  @!P2 FMUL R2, R2, 8388608 ;  /* 0x4b0000000202a820 */ /* 0x000fc60000400000 */
[----:B------:R-:W-:Y:S02]  /*0b50*/  IADD3 R13, PT, PT, R0, -0x3f2aaaab, RZ ;  /* 0xc0d55555000d7810 */ /* 0x000fe40007ffe0ff */
[C---:B------:R-:W-:Y:S02]  /*0b60*/  IADD3 R3, PT, PT, R2.reuse, -0x3f2aaaab, RZ ;  /* 0xc0d5555502037810 */ /* 0x040fe40007ffe0ff */
[----:B------:R-:W-:Y:S02]  /*0b70*/  LOP3.LUT R13, R13, 0xff800000, RZ, 0xc0, !PT ;  /* 0xff8000000d0d7812 */ /* 0x000fe400078ec0ff */
[----:B------:R-:W-:Y:S02]  /*0b80*/  LOP3.LUT R9, R3, 0xff800000, RZ, 0xc0, !PT ;  /* 0xff80000003097812 */ /* 0x000fe400078ec0ff */
[----:B------:R-:W-:Y:S01]  /*0b90*/  ISETP.GT.U32.AND P2, PT, R2, 0x7f7fffff, PT ;  /* 0x7f7fffff0200780c */ /* 0x000fe20003f44070 */
[----:B------:R-:W-:Y:S01]  /*0ba0*/  IMAD.IADD R6, R0, 0x1, -R13 ;  /* 0x0000000100067824 */ /* 0x000fe200078e0a0d */
[----:B------:R-:W-:-:S02]  /*0bb0*/  IADD3 R3, PT, PT, R2, -R9, RZ ;  /* 0x8000000902037210 */ /* 0x000fc40007ffe0ff */
[----:B------:R-:W-:Y:S01]  /*0bc0*/  I2FP.F32.S32 R13, R13 ;  /* 0x0000000d000d7245 */ /* 0x000fe20000201400 */
[----:B------:R-:W-:Y:S01]  /*0bd0*/  FADD R6, R6, -1 ;  /* 0xbf80000006067421 */ /* 0x000fe20000000000 */
[----:B------:R-:W-:Y:S01]  /*0be0*/  I2FP.F32.S32 R9, R9 ;  /* 0x0000000900097245 */ /* 0x000fe20000201400 */
[----:B------:R-:W-:Y:S01]  /*0bf0*/  FADD R3, R3, -1 ;  /* 0xbf80000003037421 */ /* 0x000fe20000000000 */
[----:B------:R-:W-:Y:S01]  /*0c00*/  FSETP.NEU.AND P3, PT, R2, RZ, PT ;  /* 0x000000ff0200720b */ /* 0x000fe20003f6d000 */
[CC--:B------:R-:W-:Y:S02]  /*0c10*/  FFMA R15, R6.reuse, -R8.reuse, 0.14084610342979431152 ;  /* 0x3e1039f6060f7423 */ /* 0x0c0fe40000000808 */
[----:B------:R-:W-:Y:S01]  /*0c20*/  FFMA R8, R3, -R8, 0.14084610342979431152 ;  /* 0x3e1039f603087423 */ /* 0x000fe20000000808 */
[----:B------:R-:W-:Y:S01]  /*0c30*/  FFMA R9, R9, 1.1920928955078125e-07, R10 ;  /* 0x3400000009097823 */ /* 0x000fe2000000000a */
[----:B------:R-:W-:Y:S02]  /*0c40*/  FFMA R15, R6, R15, -0.12148627638816833496 ;  /* 0xbdf8cdcc060f7423 */ /* 0x000fe4000000000f */
[----:B------:R-:W-:-:S02]  /*0c50*/  FFMA R8, R3, R8, -0.12148627638816833496 ;  /* 0xbdf8cdcc03087423 */ /* 0x000fc40000000008 */
[C---:B------:R-:W-:Y:S02]  /*0c60*/  FFMA R15, R6.reuse, R15, 0.13980610668659210205 ;  /* 0x3e0f2955060f7423 */ /* 0x040fe4000000000f */
[C---:B------:R-:W-:Y:S02]  /*0c70*/  FFMA R8, R3.reuse, R8, 0.13980610668659210205 ;  /* 0x3e0f295503087423 */ /* 0x040fe40000000008 */
[C---:B------:R-:W-:Y:S02]  /*0c80*/  FFMA R15, R6.reuse, R15, -0.16684235632419586182 ;  /* 0xbe2ad8b9060f7423 */ /* 0x040fe4000000000f */
[C---:B------:R-:W-:Y:S02]  /*0c90*/  FFMA R8, R3.reuse, R8, -0.16684235632419586182 ;  /* 0xbe2ad8b903087423 */ /* 0x040fe40000000008 */
[----:B------:R-:W-:Y:S02]  /*0ca0*/  FFMA R15, R6, R15, 0.20012299716472625732 ;  /* 0x3e4ced0b060f7423 */ /* 0x000fe4000000000f */
[----:B------:R-:W-:-:S02]  /*0cb0*/  FFMA R8, R3, R8, 0.20012299716472625732 ;  /* 0x3e4ced0b03087423 */ /* 0x000fc40000000008 */
[C---:B------:R-:W-:Y:S02]  /*0cc0*/  FFMA R15, R6.reuse, R15, -0.24999669194221496582 ;  /* 0xbe7fff22060f7423 */ /* 0x040fe4000000000f */
[C---:B------:R-:W-:Y:S01]  /*0cd0*/  FFMA R12, R3.reuse, R8, -0.24999669194221496582 ;  /* 0xbe7fff22030c7423 */ /* 0x040fe20000000008 */
[----:B------:R-:W-:Y:S01]  /*0ce0*/  FSEL R8, RZ, -23, P1 ;  /* 0xc1b80000ff087808 */ /* 0x000fe20000800000 */
[----:B------:R-:W-:Y:S01]  /*0cf0*/  FFMA R15, R6, R15, 0.33333182334899902344 ;  /* 0x3eaaaa78060f7423 */ /* 0x000fe2000000000f */
[----:B------:R-:W-:Y:S01]  /*0d00*/  ISETP.GT.U32.AND P1, PT, R0, 0x7f7fffff, PT ;  /* 0x7f7fffff0000780c */ /* 0x000fe20003f24070 */
[----:B------:R-:W-:Y:S02]  /*0d10*/  FFMA R12, R3, R12, 0.33333182334899902344 ;  /* 0x3eaaaa78030c7423 */ /* 0x000fe4000000000c */
[----:B------:R-:W-:Y:S01]  /*0d20*/  FFMA R15, R6, R15, -0.5 ;  /* 0xbf000000060f7423 */ /* 0x000fe2000000000f */
[----:B------:R-:W-:Y:S01]  /*0d30*/  FFMA R8, R13, 1.1920928955078125e-07, R8 ;  /* 0x340000000d087823 */ /* 0x000fe20000000008 */
[----:B------:R-:W-:-:S02]  /*0d40*/  FFMA R12, R3, R12, -0.5 ;  /* 0xbf000000030c7423 */ /* 0x000fc4000000000c */
[C---:B------:R-:W-:Y:S02]  /*0d50*/  FMUL R15, R6.reuse, R15 ;  /* 0x0000000f060f7220 */ /* 0x040fe40000400000 */
[C---:B------:R-:W-:Y:S02]  /*0d60*/  FMUL R12, R3.reuse, R12 ;  /* 0x0000000c030c7220 */ /* 0x040fe40000400000 */
[----:B------:R-:W-:Y:S02]  /*0d70*/  FFMA R15, R6, R15, R6 ;  /* 0x0000000f060f7223 */ /* 0x000fe40000000006 */
[----:B------:R-:W-:Y:S01]  /*0d80*/  FFMA R12, R3, R12, R3 ;  /* 0x0000000c030c7223 */ /* 0x000fe20000000003 */
[----:B------:R-:W-:Y:S01]  /*0d90*/  MOV R3, 0x7f800000 ;  /* 0x7f80000000037802 */ /* 0x000fe20000000f00 */
[----:B------:R-:W-:Y:S02]  /*0da0*/  FFMA R8, R8, 0.69314718246459960938, R15 ;  /* 0x3f31721808087823 */ /* 0x000fe4000000000f */
[----:B------:R-:W-:-:S02]  /*0db0*/  FFMA R9, R9, 0.69314718246459960938, R12 ;  /* 0x3f31721809097823 */ /* 0x000fc4000000000c */
[CC--:B------:R-:W-:Y:S01]  /*0dc0*/  @P1 FFMA R8, R0.reuse, R3.reuse, +INF ;  /* 0x7f80000000081423 */ /* 0x0c0fe20000000003 */
[----:B------:R-:W-:Y:S01]  /*0dd0*/  FSETP.NEU.AND P1, PT, R0, RZ, PT ;  /* 0x000000ff0000720b */ /* 0x000fe20003f2d000 */
[----:B------:R-:W-:-:S03]  /*0de0*/  @P2 FFMA R9, R2, R3, +INF ;  /* 0x7f80000002092423 */ /* 0x000fc60000000003 */
[----:B------:R-:W-:Y:S02]  /*0df0*/  FSEL R3, R8, -INF , P1 ;  /* 0xff80000008037808 */ /* 0x000fe40000800000 */
[----:B------:R-:W-:-:S03]  /*0e00*/  FSEL R0, R9, -INF , P3 ;  /* 0xff80000009007808 */ /* 0x000fc60001800000 */
[----:B------:R-:W-:-:S04]  /*0e10*/  FADD R3, R14, R3 ;  /* 0x000000030e037221 */ /* 0x000fc80000000000 */
[----:B------:R-:W-:-:S07]  /*0e20*/  FADD R14, R3, R0 ;  /* 0x00000000030e7221 */ /* 0x000fce0000000000 */
.L_x_41:
[----:B------:R-:W-:Y:S05]  /*0e30*/  BSYNC.RECONVERGENT B1 ;  /* 0x0000000000017941 */ /* 0x000fea0003800200 */
.L_x_40:
[----:B------:R-:W-:Y:S05]  /*0e40*/  @P0 BRA `(.L_x_36) ;  /* 0x0000000000880947 */ /* 0x000fea0003800000 */
[----:B------:R-:W0:Y:S01]  /*0e50*/  LDC.64 R2, c[0x0][0x380] ;  /* 0x0000e000ff027b82 */ /* 0x000e220000000a00 */
[----:B------:R-:W1:Y:S02]  /*0e60*/  LDCU UR8, c[0x0][0x39c] ;  /* 0x00007380ff0877ac */ /* 0x000e640008000800 */
[----:B-1----:R-:W-:Y:S01]  /*0e70*/  IMAD R9, R4, UR8, R11 ;  /* 0x0000000804097c24 */ /* 0x002fe2000f8e020b */
[----:B------:R-:W1:Y:S03]  /*0e80*/  LDCU UR8, c[0x0][0x3a4] ;  /* 0x00007480ff0877ac */ /* 0x000e660008000800 */
[----:B0-----:R-:W-:-:S06]  /*0e90*/  IMAD.WIDE R2, R9, 0x4, R2 ;  /* 0x0000000409027825 */ /* 0x001fcc00078e0202 */
[----:B------:R0:W1:Y:S01]  /*0ea0*/  LDG.E.CONSTANT R2, desc[UR6][R2.64] ;  /* 0x0000000602027981 */ /* 0x000062000c1e9900 */
[----:B------:R-:W-:Y:S02]  /*0eb0*/  HFMA2 R11, -RZ, RZ, 1.5048828125, 33.21875 ;  /* 0x3e055027ff0b7431 */ /* 0x000fe400000001ff */
[----:B0-----:R-:W-:Y:S01]  /*0ec0*/  IMAD.MOV.U32 R3, RZ, RZ, 0x7f800000 ;  /* 0x7f800000ff037424 */ /* 0x001fe200078e00ff */
[----:B-1----:R-:W-:-:S04]  /*0ed0*/  FMNMX R0, R2, UR8, !PT ;  /* 0x0000000802007c09 */ /* 0x002fc8000f800000 */
[----:B------:R-:W-:-:S04]  /*0ee0*/  FSETP.GEU.AND P0, PT, R0, 1.175494350822287508e-38, PT ;  /* 0x008000000000780b */ /* 0x000fc80003f0e000 */
[----:B------:R-:W-:-:S09]  /*0ef0*/  FSEL R2, RZ, -23, P0 ;  /* 0xc1b80000ff027808 */ /* 0x000fd20000000000 */
[----:B------:R-:W-:-:S05]  /*0f00*/  @!P0 FMUL R0, R0, 8388608 ;  /* 0x4b00000000008820 */ /* 0x000fca0000400000 */
[C---:B------:R-:W-:Y:S02]  /*0f10*/  IADD3 R6, PT, PT, R0.reuse, -0x3f2aaaab, RZ ;  /* 0xc0d5555500067810 */ /* 0x040fe40007ffe0ff */
[----:B------:R-:W-:Y:S02]  /*0f20*/  ISETP.GT.U32.AND P0, PT, R0, 0x7f7fffff, PT ;  /* 0x7f7fffff0000780c */ /* 0x000fe40003f04070 */
[----:B------:R-:W-:-:S04]  /*0f30*/  LOP3.LUT R9, R6, 0xff800000, RZ, 0xc0, !PT ;  /* 0xff80000006097812 */ /* 0x000fc800078ec0ff */
[-C--:B------:R-:W-:Y:S02]  /*0f40*/  IADD3 R6, PT, PT, R0, -R9.reuse, RZ ;  /* 0x8000000900067210 */ /* 0x080fe40007ffe0ff */
[----:B------:R-:W-:-:S03]  /*0f50*/  I2FP.F32.S32 R9, R9 ;  /* 0x0000000900097245 */ /* 0x000fc60000201400 */
[----:B------:R-:W-:Y:S02]  /*0f60*/  FADD R6, R6, -1 ;  /* 0xbf80000006067421 */ /* 0x000fe40000000000 */
[----:B------:R-:W-:Y:S02]  /*0f70*/  FFMA R2, R9, 1.1920928955078125e-07, R2 ;  /* 0x3400000009027823 */ /* 0x000fe40000000002 */
[----:B------:R-:W-:-:S04]  /*0f80*/  FFMA R11, R6, -R11, 0.14084610342979431152 ;  /* 0x3e1039f6060b7423 */ /* 0x000fc8000000080b */
[----:B------:R-:W-:-:S04]  /*0f90*/  FFMA R11, R6, R11, -0.12148627638816833496 ;  /* 0xbdf8cdcc060b7423 */ /* 0x000fc8000000000b */
[----:B------:R-:W-:-:S04]  /*0fa0*/  FFMA R11, R6, R11, 0.13980610668659210205 ;  /* 0x3e0f2955060b7423 */ /* 0x000fc8000000000b */
[----:B------:R-:W-:-:S04]  /*0fb0*/  FFMA R11, R6, R11, -0.16684235632419586182 ;  /* 0xbe2ad8b9060b7423 */ /* 0x000fc8000000000b */
[----:B------:R-:W-:-:S04]  /*0fc0*/  FFMA R11, R6, R11, 0.20012299716472625732 ;  /* 0x3e4ced0b060b7423 */ /* 0x000fc8000000000b */
[----:B------:R-:W-:-:S04]  /*0fd0*/  FFMA R11, R6, R11, -0.24999669194221496582 ;  /* 0xbe7fff22060b7423 */ /* 0x000fc8000000000b */
[----:B------:R-:W-:-:S04]  /*0fe0*/  FFMA R11, R6, R11, 0.33333182334899902344 ;  /* 0x3eaaaa78060b7423 */ /* 0x000fc8000000000b */
[----:B------:R-:W-:-:S04]  /*0ff0*/  FFMA R11, R6, R11, -0.5 ;  /* 0xbf000000060b7423 */ /* 0x000fc8000000000b */
[----:B------:R-:W-:-:S04]  /*1000*/  FMUL R11, R6, R11 ;  /* 0x0000000b060b7220 */ /* 0x000fc80000400000 */
[----:B------:R-:W-:-:S04]  /*1010*/  FFMA R11, R6, R11, R6 ;  /* 0x0000000b060b7223 */ /* 0x000fc80000000006 */
[----:B------:R-:W-:Y:S01]  /*1020*/  FFMA R2, R2, 0.69314718246459960938, R11 ;  /* 0x3f31721802027823 */ /* 0x000fe2000000000b */
[C---:B------:R-:W-:Y:S01]  /*1030*/  @P0 FFMA R2, R0.reuse, R3, +INF ;  /* 0x7f80000000020423 */ /* 0x040fe20000000003 */
[----:B------:R-:W-:-:S04]  /*1040*/  FSETP.NEU.AND P0, PT, R0, RZ, PT ;  /* 0x000000ff0000720b */ /* 0x000fc80003f0d000 */
[----:B------:R-:W-:-:S05]  /*1050*/  FSEL R3, R2, -INF , P0 ;  /* 0xff80000002037808 */ /* 0x000fca0000000000 */
[----:B------:R-:W-:-:S07]  /*1060*/  FADD R14, R14, R3 ;  /* 0x000000030e0e7221 */ /* 0x000fce0000000000 */
.L_x_36:
[----:B------:R-:W-:Y:S05]  /*1070*/  BSYNC.RECONVERGENT B0 ;  /* 0x0000000000007941 */ /* 0x000fea0003800200 */
.L_x_35:
[----:B------:R-:W0:Y:S01]  /*1080*/  SHFL.DOWN PT, R3, R14, 0x10, 0x1f ;  /* 0x0a001f000e037f89 */ /* 0x000e2200000e0000 */
[----:B------:R-:W-:-:S13]  /*1090*/  LOP3.LUT P0, RZ, R7, 0x1f, RZ, 0xc0, !PT ;  /* 0x0000001f07ff7812 */ /* 0x000fda000780c0ff */
[----:B------:R-:W1:Y:S01]  /*10a0*/  @!P0 S2R R13, SR_CgaCtaId ;  /* 0x00000000000d8919 */ /* 0x000e620000008800 */
[----:B0-----:R-:W-:-:S05]  /*10b0*/  FADD R3, R3, R14 ;  /* 0x0000000e03037221 */ /* 0x001fca0000000000 */
[----:B------:R-:W0:Y:S02]  /*10c0*/  SHFL.DOWN PT, R0, R3, 0x8, 0x1f ;  /* 0x09001f0003007f89 */ /* 0x000e2400000e0000 */
[----:B0-----:R-:W-:-:S05]  /*10d0*/  FADD R0, R3, R0 ;  /* 0x0000000003007221 */ /* 0x001fca0000000000 */
[----:B------:R-:W0:Y:S02]  /*10e0*/  SHFL.DOWN PT, R9, R0, 0x4, 0x1f ;  /* 0x08801f0000097f89 */ /* 0x000e2400000e0000 */
[----:B0-----:R-:W-:-:S05]  /*10f0*/  FADD R9, R0, R9 ;  /* 0x0000000900097221 */ /* 0x001fca0000000000 */
[----:B------:R-:W0:Y:S02]  /*1100*/  SHFL.DOWN PT, R2, R9, 0x2, 0x1f ;  /* 0x08401f0009027f89 */ /* 0x000e2400000e0000 */
[----:B0-----:R-:W-:Y:S01]  /*1110*/  FADD R6, R9, R2 ;  /* 0x0000000209067221 */ /* 0x001fe20000000000 */
[----:B------:R-:W-:-:S04]  /*1120*/  @!P0 MOV R2, 0x400 ;  /* 0x0000040000028802 */ /* 0x000fc80000000f00 */
[----:B------:R-:W0:Y:S01]  /*1130*/  SHFL.DOWN PT, R11, R6, 0x1, 0x1f ;  /* 0x08201f00060b7f89 */ /* 0x000e2200000e0000 */
[----:B-1----:R-:W-:-:S04]  /*1140*/  @!P0 LEA R2, R13, R2, 0x18 ;  /* 0x000000020d028211 */ /* 0x002fc800078ec0ff */
[----:B------:R-:W-:Y:S02]  /*1150*/  @!P0 LEA.HI R3, R7, R2, RZ, 0x1d ;  /* 0x0000000207038211 */ /* 0x000fe400078fe8ff */
[----:B------:R-:W-:Y:S01]  /*1160*/  MOV R2, RZ ;  /* 0x000000ff00027202 */ /* 0x000fe20000000f00 */
[----:B0-----:R-:W-:-:S05]  /*1170*/  FADD R8, R6, R11 ;  /* 0x0000000b06087221 */ /* 0x001fca0000000000 */
[----:B------:R0:W-:Y:S01]  /*1180*/  @!P0 STS [R3], R8 ;  /* 0x0000000803008388 */ /* 0x0001e20000000800 */
[----:B------:R-:W-:Y:S01]  /*1190*/  BAR.SYNC.DEFER_BLOCKING 0x0 ;  /* 0x0000000000007b1d */ /* 0x000fe20000010000 */
[----:B------:R-:W-:-:S13]  /*11a0*/  ISETP.GT.U32.AND P0, PT, R7, 0x1f, PT ;  /* 0x0000001f0700780c */ /* 0x000fda0003f04070 */
[----:B0-----:R-:W-:Y:S05]  /*11b0*/  @P0 BRA `(.L_x_42) ;  /* 0x0000000000540947 */ /* 0x001fea0003800000 */
[----:B------:R-:W-:Y:S01]  /*11c0*/  ISETP.GT.U32.AND P0, PT, R7, 0x7, PT ;  /* 0x000000070700780c */ /* 0x000fe20003f04070 */
[----:B------:R-:W-:-:S12]  /*11d0*/  UMOV UR4, 0xffffffff ;  /* 0xffffffff00047882 */ /* 0x000fd80000000000 */
[----:B------:R-:W0:Y:S01]  /*11e0*/  @!P0 S2R R3, SR_CgaCtaId ;  /* 0x0000000000038919 */ /* 0x000e220000008800 */
[----:B------:R-:W-:-:S04]  /*11f0*/  @!P0 MOV R0, 0x400 ;  /* 0x0000040000008802 */ /* 0x000fc80000000f00 */
[----:B0-----:R-:W-:Y:S01]  /*1200*/  @!P0 LEA R2, R3, R0, 0x18 ;  /* 0x0000000003028211 */ /* 0x001fe200078ec0ff */
[----:B------:R-:W-:-:S03]  /*1210*/  HFMA2 R0, -RZ, RZ, 0, 0 ;  /* 0x00000000ff007431 */ /* 0x000fc600000001ff */
[----:B------:R-:W-:-:S05]  /*1220*/  @!P0 LEA R2, R7, R2, 0x2 ;  /* 0x0000000207028211 */ /* 0x000fca00078e10ff */
[----:B------:R0:W1:Y:S01]  /*1230*/  @!P0 LDS R0, [R2] ;  /* 0x0000000002008984 */ /* 0x0000620000000800 */
[----:B------:R-:W-:Y:S05]  /*1240*/  BRA.DIV UR4, `(.L_x_43) ;  /* 0x00000006044c7947 */ /* 0x000fea000b800000 */
[----:B-1----:R-:W1:Y:S02]  /*1250*/  SHFL.DOWN PT, R3, R0, 0x10, 0x1f ;  /* 0x0a001f0000037f89 */ /* 0x002e6400000e0000 */
[----:B-1----:R-:W-:-:S05]  /*1260*/  FADD R3, R3, R0 ;  /* 0x0000000003037221 */ /* 0x002fca0000000000 */
[----:B0-----:R-:W0:Y:S02]  /*1270*/  SHFL.DOWN PT, R2, R3, 0x8, 0x1f ;  /* 0x09001f0003027f89 */ /* 0x001e2400000e0000 */
[----:B0-----:R-:W-:-:S05]  /*1280*/  FADD R2, R3, R2 ;  /* 0x0000000203027221 */ /* 0x001fca0000000000 */
[----:B------:R-:W0:Y:S02]  /*1290*/  SHFL.DOWN PT, R9, R2, 0x4, 0x1f ;  /* 0x08801f0002097f89 */ /* 0x000e2400000e0000 */
[----:B0-----:R-:W-:-:S05]  /*12a0*/  FADD R9, R2, R9 ;  /* 0x0000000902097221 */ /* 0x001fca0000000000 */
[----:B------:R-:W0:Y:S02]  /*12b0*/  SHFL.DOWN PT, R6, R9, 0x2, 0x1f ;  /* 0x08401f0009067f89 */ /* 0x000e2400000e0000 */
[----:B0-----:R-:W-:-:S05]  /*12c0*/  FADD R6, R9, R6 ;  /* 0x0000000609067221 */ /* 0x001fca0000000000 */
[----:B------:R0:W1:Y:S02]  /*12d0*/  SHFL.DOWN PT, R11, R6, 0x1, 0x1f ;  /* 0x08201f00060b7f89 */ /* 0x00006400000e0000 */
.L_x_52:
[----:B-1----:R-:W-:Y:S01]  /*12e0*/  FADD R11, R6, R11 ;  /* 0x0000000b060b7221 */ /* 0x002fe20000000000 */
[----:B------:R-:W-:-:S04]  /*12f0*/  ISETP.NE.AND P0, PT, R7, RZ, PT ;  /* 0x000000ff0700720c */ /* 0x000fc80003f05270 */
[----:B------:R-:W-:-:S09]  /*1300*/  FSEL R2, R11, RZ, !P0 ;  /* 0x000000ff0b027208 */ /* 0x000fd20004000000 */
.L_x_42:
[----:B------:R-:W-:Y:S01]  /*1310*/  ISETP.NE.AND P1, PT, R7, RZ, PT ;  /* 0x000000ff0700720c */ /* 0x000fe20003f25270 */
[----:B------:R-:W-:Y:S05]  /*1320*/  WARPSYNC.ALL ;  /* 0x0000000000007948 */ /* 0x000fea0003800000 */
[----:B------:R-:W-:Y:S06]  /*1330*/  BAR.SYNC.DEFER_BLOCKING 0x0 ;  /* 0x0000000000007b1d */ /* 0x000fec0000010000 */
[----:B------:R-:W-:Y:S04]  /*1340*/  BSSY.RECONVERGENT B0, `(.L_x_44) ;  /* 0x0000027000007945 */ /* 0x000fe80003800200 */
[----:B------:R-:W-:Y:S05]  /*1350*/  @P1 BRA `(.L_x_45) ;  /* 0x0000000000941947 */ /* 0x000fea0003800000 */
[----:B0-----:R-:W0:Y:S01]  /*1360*/  LDC.64 R6, c[0x0][0x380] ;  /* 0x0000e000ff067b82 */ /* 0x001e220000000a00 */
[----:B------:R-:W1:Y:S02]  /*1370*/  LDCU UR4, c[0x0][0x39c] ;  /* 0x00007380ff0477ac */ /* 0x000e640008000800 */
[----:B-1----:R-:W-:Y:S01]  /*1380*/  IMAD R5, R4, UR4, R5 ;  /* 0x0000000404057c24 */ /* 0x002fe2000f8e0205 */
[----:B------:R-:W1:Y:S03]  /*1390*/  LDCU UR4, c[0x0][0x3a4] ;  /* 0x00007480ff0477ac */ /* 0x000e660008000800 */
[----:B0-----:R-:W-:-:S06]  /*13a0*/  IMAD.WIDE R6, R5, 0x4, R6 ;  /* 0x0000000405067825 */ /* 0x001fcc00078e0206 */
[----:B------:R-:W1:Y:S01]  /*13b0*/  LDG.E.CONSTANT R6, desc[UR6][R6.64] ;  /* 0x0000000606067981 */ /* 0x000e62000c1e9900 */
[----:B------:R-:W-:Y:S01]  /*13c0*/  HFMA2 R9, -RZ, RZ, 1.5048828125, 33.21875 ;  /* 0x3e055027ff097431 */ /* 0x000fe200000001ff */
[----:B------:R-:W0:Y:S01]  /*13d0*/  S2UR UR5, SR_CgaCtaId ;  /* 0x00000000000579c3 */ /* 0x000e220000008800 */
[----:B-1----:R-:W-:Y:S01]  /*13e0*/  FMNMX R0, R6, UR4, !PT ;  /* 0x0000000406007c09 */ /* 0x002fe2000f800000 */
[----:B------:R-:W-:Y:S02]  /*13f0*/  UMOV UR4, 0x400 ;  /* 0x0000040000047882 */ /* 0x000fe40000000000 */
[----:B0-----:R-:W-:Y:S01]  /*1400*/  ULEA UR4, UR5, UR4, 0x18 ;  /* 0x0000000405047291 */ /* 0x001fe2000f8ec0ff */
[----:B------:R-:W-:-:S13]  /*1410*/  FSETP.GEU.AND P0, PT, R0, 1.175494350822287508e-38, PT ;  /* 0x008000000000780b */ /* 0x000fda0003f0e000 */
[----:B------:R-:W-:-:S04]  /*1420*/  @!P0 FMUL R0, R0, 8388608 ;  /* 0x4b00000000008820 */ /* 0x000fc80000400000 */
[----:B------:R-:W-:-:S05]  /*1430*/  VIADD R3, R0, 0xc0d55555 ;  /* 0xc0d5555500037836 */ /* 0x000fca0000000000 */
[----:B------:R-:W-:-:S04]  /*1440*/  LOP3.LUT R5, R3, 0xff800000, RZ, 0xc0, !PT ;  /* 0xff80000003057812 */ /* 0x000fc800078ec0ff */
[-C--:B------:R-:W-:Y:S02]  /*1450*/  IADD3 R3, PT, PT, R0, -R5.reuse, RZ ;  /* 0x8000000500037210 */ /* 0x080fe40007ffe0ff */
[----:B------:R-:W-:Y:S02]  /*1460*/  I2FP.F32.S32 R6, R5 ;  /* 0x0000000500067245 */ /* 0x000fe40000201400 */
[----:B------:R-:W-:Y:S01]  /*1470*/  MOV R5, 0x7f800000 ;  /* 0x7f80000000057802 */ /* 0x000fe20000000f00 */
[----:B------:R-:W-:-:S04]  /*1480*/  FADD R8, R3, -1 ;  /* 0xbf80000003087421 */ /* 0x000fc80000000000 */
[----:B------:R-:W-:-:S04]  /*1490*/  FFMA R3, R8, -R9, 0.14084610342979431152 ;  /* 0x3e1039f608037423 */ /* 0x000fc80000000809 */
[----:B------:R-:W-:-:S04]  /*14a0*/  FFMA R3, R8, R3, -0.12148627638816833496 ;  /* 0xbdf8cdcc08037423 */ /* 0x000fc80000000003 */
[----:B------:R-:W-:-:S04]  /*14b0*/  FFMA R3, R8, R3, 0.13980610668659210205 ;  /* 0x3e0f295508037423 */ /* 0x000fc80000000003 */
[----:B------:R-:W-:-:S04]  /*14c0*/  FFMA R3, R8, R3, -0.16684235632419586182 ;  /* 0xbe2ad8b908037423 */ /* 0x000fc80000000003 */
[----:B------:R-:W-:-:S04]  /*14d0*/  FFMA R3, R8, R3, 0.20012299716472625732 ;  /* 0x3e4ced0b08037423 */ /* 0x000fc80000000003 */
[----:B------:R-:W-:-:S04]  /*14e0*/  FFMA R3, R8, R3, -0.24999669194221496582 ;  /* 0xbe7fff2208037423 */ /* 0x000fc80000000003 */
[----:B------:R-:W-:-:S04]  /*14f0*/  FFMA R3, R8, R3, 0.33333182334899902344 ;  /* 0x3eaaaa7808037423 */ /* 0x000fc80000000003 */
[----:B------:R-:W-:Y:S01]  /*1500*/  FFMA R7, R8, R3, -0.5 ;  /* 0xbf00000008077423 */ /* 0x000fe20000000003 */
[----:B------:R-:W-:Y:S02]  /*1510*/  FSEL R3, RZ, -23, P0 ;  /* 0xc1b80000ff037808 */ /* 0x000fe40000000000 */
[----:B------:R-:W-:Y:S01]  /*1520*/  ISETP.GT.U32.AND P0, PT, R0, 0x7f7fffff, PT ;  /* 0x7f7fffff0000780c */ /* 0x000fe20003f04070 */
[----:B------:R-:W-:Y:S02]  /*1530*/  FMUL R7, R8, R7 ;  /* 0x0000000708077220 */ /* 0x000fe40000400000 */
[----:B------:R-:W-:Y:S02]  /*1540*/  FFMA R3, R6, 1.1920928955078125e-07, R3 ;  /* 0x3400000006037823 */ /* 0x000fe40000000003 */
[----:B------:R-:W-:-:S04]  /*1550*/  FFMA R8, R8, R7, R8 ;  /* 0x0000000708087223 */ /* 0x000fc80000000008 */
[----:B------:R-:W-:-:S04]  /*1560*/  FFMA R3, R3, 0.69314718246459960938, R8 ;  /* 0x3f31721803037823 */ /* 0x000fc80000000008 */
[C---:B------:R-:W-:Y:S01]  /*1570*/  @P0 FFMA R3, R0.reuse, R5, +INF ;  /* 0x7f80000000030423 */ /* 0x040fe20000000005 */
[----:B------:R-:W-:-:S04]  /*1580*/  FSETP.NEU.AND P0, PT, R0, RZ, PT ;  /* 0x000000ff0000720b */ /* 0x000fc80003f0d000 */
[----:B------:R-:W-:-:S05]  /*1590*/  FSEL R3, R3, -INF , P0 ;  /* 0xff80000003037808 */ /* 0x000fca0000000000 */
[----:B------:R1:W-:Y:S04]  /*15a0*/  STS.64 [UR4+0x20], R2 ;  /* 0x00002002ff007988 */ /* 0x0003e80008000a04 */
.L_x_45:
[----:B------:R-:W-:Y:S05]  /*15b0*/  BSYNC.RECONVERGENT B0 ;  /* 0x0000000000007941 */ /* 0x000fea0003800200 */
.L_x_44:
[----:B------:R-:W-:Y:S06]  /*15c0*/  BAR.SYNC.DEFER_BLOCKING 0x0 ;  /* 0x0000000000007b1d */ /* 0x000fec0000010000 */
[----:B------:R-:W-:Y:S05]  /*15d0*/  @P1 EXIT ;  /* 0x000000000000194d */ /* 0x000fea0003800000 */
[----:B------:R-:W2:Y:S01]  /*15e0*/  S2UR UR5, SR_CgaCtaId ;  /* 0x00000000000579c3 */ /* 0x000ea20000008800 */
[----:B------:R-:W-:Y:S02]  /*15f0*/  UMOV UR4, 0x400 ;  /* 0x0000040000047882 */ /* 0x000fe40000000000 */
[----:B--2---:R-:W-:Y:S01]  /*1600*/  ULEA UR4, UR5, UR4, 0x18 ;  /* 0x0000000405047291 */ /* 0x004fe2000f8ec0ff */
[----:B------:R-:W2:Y:S08]  /*1610*/  LDCU UR5, c[0x0][0x39c] ;  /* 0x00007380ff0577ac */ /* 0x000eb00008000800 */
[----:B0-----:R-:W0:Y:S01]  /*1620*/  LDS.64 R6, [UR4+0x20] ;  /* 0x00002004ff067984 */ /* 0x001e220008000a00 */
[----:B--2---:R-:W-:-:S04]  /*1630*/  I2FP.F32.S32 R0, UR5 ;  /* 0x0000000500007c45 */ /* 0x004fc80008201400 */
[----:B-1----:R-:W1:Y:S02]  /*1640*/  MUFU.RCP R3, R0 ;  /* 0x0000000000037308 */ /* 0x002e640000001000 */
[----:B-1----:R-:W-:-:S04]  /*1650*/  FFMA R2, -R0, R3, 1 ;  /* 0x3f80000000027423 */ /* 0x002fc80000000103 */
[----:B------:R-:W-:Y:S02]  /*1660*/  FFMA R3, R3, R2, R3 ;  /* 0x0000000203037223 */ /* 0x000fe40000000003 */
[----:B0-----:R-:W0:Y:S02]  /*1670*/  FCHK P0, -R6, R0 ;  /* 0x0000000006007302 */ /* 0x001e240000000100 */
[----:B------:R-:W-:-:S04]  /*1680*/  FFMA R5, R3, -R6, RZ ;  /* 0x8000000603057223 */ /* 0x000fc800000000ff */
[----:B------:R-:W-:-:S04]  /*1690*/  FFMA R2, -R0, R5, -R6 ;  /* 0x0000000500027223 */ /* 0x000fc80000000906 */
[----:B------:R-:W-:Y:S01]  /*16a0*/  FFMA R5, R3, R2, R5 ;  /* 0x0000000203057223 */ /* 0x000fe20000000005 */
[----:B0-----:R-:W-:Y:S06]  /*16b0*/  @!P0 BRA `(.L_x_46) ;  /* 0x0000000000108947 */ /* 0x001fec0003800000 */
[----:B------:R-:W-:Y:S01]  /*16c0*/  FADD R3, -R6, -RZ ;  /* 0x800000ff06037221 */ /* 0x000fe20000000100 */
[----:B------:R-:W-:-:S07]  /*16d0*/  MOV R2, 0x16f0 ;  /* 0x000016f000027802 */ /* 0x000fce0000000f00 */
[----:B------:R-:W-:Y:S05]  /*16e0*/  CALL.REL.NOINC `($__internal_1_$__cuda_sm3x_div_rn_noftz_f32_slowpath) ;  /* 0x0000000000b07944 */ /* 0x000fea0003c00000 */
[----:B------:R-:W-:-:S07]  /*16f0*/  IMAD.MOV.U32 R5, RZ, RZ, R0 ;  /* 0x000000ffff057224 */ /* 0x000fce00078e0000 */
.L_x_46:
[----:B------:R-:W0:Y:S08]  /*1700*/  LDC R6, c[0x0][0x3a8] ;  /* 0x0000ea00ff067b82 */ /* 0x000e300000000800 */
[----:B------:R-:W1:Y:S01]  /*1710*/  LDC.64 R2, c[0x0][0x390] ;  /* 0x0000e400ff027b82 */ /* 0x000e620000000a00 */
[----:B0-----:R-:W-:-:S04]  /*1720*/  FADD R0, -R6, 1 ;  /* 0x3f80000006007421 */ /* 0x001fc80000000100 */
[----:B------:R-:W-:Y:S01]  /*1730*/  FMUL R0, R7, R0 ;  /* 0x0000000007007220 */ /* 0x000fe20000400000 */
[----:B-1----:R-:W-:-:S04]  /*1740*/  IMAD.WIDE.U32 R2, R4, 0x4, R2 ;  /* 0x0000000404027825 */ /* 0x002fc800078e0002 */
[----:B------:R-:W-:-:S05]  /*1750*/  FFMA R5, R5, R6, -R0 ;  /* 0x0000000605057223 */ /* 0x000fca0000000800 */
[----:B------:R-:W-:Y:S01]  /*1760*/  STG.E desc[UR6][R2.64], R5 ;  /* 0x0000000502007986 */ /* 0x000fe2000c101906 */
[----:B------:R-:W-:Y:S05]  /*1770*/  EXIT ;  /* 0x000000000000794d */ /* 0x000fea0003800000 */
.L_x_43:
[----:B------:R-:W-:Y:S02]  /*1780*/  MOV R13, 0x10 ;  /* 0x00000010000d7802 */ /* 0x000fe40000000f00 */
[----:B------:R-:W-:Y:S02]  /*1790*/  MOV R15, 0x1f ;  /* 0x0000001f000f7802 */ /* 0x000fe40000000f00 */
[----:B------:R-:W-:-:S07]  /*17a0*/  MOV R8, 0xffffffff ;  /* 0xffffffff00087802 */ /* 0x000fce0000000f00 */
[----:B01----:R-:W-:Y:S05]  /*17b0*/  WARPSYNC.COLLECTIVE R8, `(.L_x_47) ;  /* 0x0000000008087348 */ /* 0x003fea0003c00000 */
[----:B-1----:R1:W2:Y:S02]  /*17c0*/  SHFL.DOWN P0, R11, R0, R13, R15 ;  /* 0x0800000d000b7389 */ /* 0x0022a4000000000f */
[----:B012---:R-:W-:Y:S05]  /*17d0*/  ENDCOLLECTIVE ;  /* 0x000000000000791b */ /* 0x007fea0003800000 */
.L_x_47:
[----:B------:R-:W-:Y:S01]  /*17e0*/  MOV R13, 0x8 ;  /* 0x00000008000d7802 */ /* 0x000fe20000000f00 */
[----:B------:R-:W-:-:S04]  /*17f0*/  IMAD.MOV.U32 R3, RZ, RZ, R11 ;  /* 0x000000ffff037224 */ /* 0x000fc800078e000b */
[----:B------:R-:W-:-:S05]  /*1800*/  FADD R3, R3, R0 ;  /* 0x0000000003037221 */ /* 0x000fca0000000000 */
[----:B------:R-:W-:-:S07]  /*1810*/  MOV R0, R3 ;  /* 0x0000000300007202 */ /* 0x000fce0000000f00 */
[----:B------:R-:W-:Y:S05]  /*1820*/  WARPSYNC.COLLECTIVE R8, `(.L_x_48) ;  /* 0x0000000008087348 */ /* 0x000fea0003c00000 */
[----:B------:R0:W1:Y:S02]  /*1830*/  SHFL.DOWN P0, R11, R0, R13, R15 ;  /* 0x0800000d000b7389 */ /* 0x000064000000000f */
[----:B01----:R-:W-:Y:S05]  /*1840*/  ENDCOLLECTIVE ;  /* 0x000000000000791b */ /* 0x003fea0003800000 */
.L_x_48:
[----:B------:R-:W-:Y:S02]  /*1850*/  MOV R13, 0x4 ;  /* 0x00000004000d7802 */ /* 0x000fe40000000f00 */
[----:B------:R-:W-:-:S05]  /*1860*/  MOV R2, R11 ;  /* 0x0000000b00027202 */ /* 0x000fca0000000f00 */
[----:B------:R-:W-:-:S04]  /*1870*/  FADD R2, R3, R2 ;  /* 0x0000000203027221 */ /* 0x000fc80000000000 */
[----:B------:R-:W-:-:S07]  /*1880*/  IMAD.MOV.U32 R0, RZ, RZ, R2 ;  /* 0x000000ffff007224 */ /* 0x000fce00078e0002 */
[----:B------:R-:W-:Y:S05]  /*1890*/  WARPSYNC.COLLECTIVE R8, `(.L_x_49) ;  /* 0x0000000008087348 */ /* 0x000fea0003c00000 */
[----:B------:R0:W1:Y:S02]  /*18a0*/  SHFL.DOWN P0, R11, R0, R13, R15 ;  /* 0x0800000d000b7389 */ /* 0x000064000000000f */
[----:B01----:R-:W-:Y:S05]  /*18b0*/  ENDCOLLECTIVE ;  /* 0x000000000000791b */ /* 0x003fea0003800000 */
.L_x_49:
[----:B------:R-:W-:Y:S01]  /*18c0*/  IMAD.MOV.U32 R13, RZ, RZ, 0x2 ;  /* 0x00000002ff0d7424 */ /* 0x000fe200078e00ff */
[----:B------:R-:W-:-:S05]  /*18d0*/  MOV R9, R11 ;  /* 0x0000000b00097202 */ /* 0x000fca0000000f00 */
[----:B------:R-:W-:-:S05]  /*18e0*/  FADD R9, R2, R9 ;  /* 0x0000000902097221 */ /* 0x000fca0000000000 */
[----:B------:R-:W-:-:S07]  /*18f0*/  MOV R0, R9 ;  /* 0x0000000900007202 */ /* 0x000fce0000000f00 */
[----:B------:R-:W-:Y:S05]  /*1900*/  WARPSYNC.COLLECTIVE R8, `(.L_x_50) ;  /* 0x0000000008087348 */ /* 0x000fea0003c00000 */
[----:B------:R0:W1:Y:S02]  /*1910*/  SHFL.DOWN P0, R11, R0, R13, R15 ;  /* 0x0800000d000b7389 */ /* 0x000064000000000f */
[----:B01----:R-:W-:Y:S05]  /*1920*/  ENDCOLLECTIVE ;  /* 0x000000000000791b */ /* 0x003fea0003800000 */
.L_x_50:
[----:B------:R-:W-:Y:S02]  /*1930*/  MOV R13, 0x1 ;  /* 0x00000001000d7802 */ /* 0x000fe40000000f00 */
[----:B------:R-:W-:-:S05]  /*1940*/  MOV R6, R11 ;  /* 0x0000000b00067202 */ /* 0x000fca0000000f00 */
[----:B------:R-:W-:-:S05]  /*1950*/  FADD R6, R9, R6 ;  /* 0x0000000609067221 */ /* 0x000fca0000000000 */
[----:B------:R-:W-:-:S07]  /*1960*/  MOV R0, R6 ;  /* 0x0000000600007202 */ /* 0x000fce0000000f00 */
[----:B------:R-:W-:Y:S05]  /*1970*/  WARPSYNC.COLLECTIVE R8, `(.L_x_51) ;  /* 0x0000000008087348 */ /* 0x000fea0003c00000 */
[----:B------:R0:W1:Y:S02]  /*1980*/  SHFL.DOWN P0, R11, R0, R13, R15 ;  /* 0x0800000d000b7389 */ /* 0x000064000000000f */
[----:B01----:R-:W-:Y:S05]  /*1990*/  ENDCOLLECTIVE ;  /* 0x000000000000791b */ /* 0x003fea0003800000 */
.L_x_51:
[----:B------:R-:W-:Y:S05]  /*19a0*/  BRA `(.L_x_52) ;  /* 0xfffffff8004c7947 */ /* 0x000fea000383ffff */
        .weak           $__internal_1_$__cuda_sm3x_div_rn_noftz_f32_slowpath
        .type           $__internal_1_$__cuda_sm3x_div_rn_noftz_f32_slowpath,@function
        .size           $__internal_1_$__cuda_sm3x_div_rn_noftz_f32_slowpath,(.L_x_186 - $__internal_1_$__cuda_sm3x_div_rn_noftz_f32_slowpath)
$__internal_1_$__cuda_sm3x_div_rn_noftz_f32_slowpath:
[----:B------:R-:W-:Y:S02]  /*19b0*/  SHF.R.U32.HI R6, RZ, 0x17, R0 ;  /* 0x00000017ff067819 */ /* 0x000fe40000011600 */
[----:B------:R-:W-:Y:S02]  /*19c0*/  SHF.R.U32.HI R5, RZ, 0x17, R3 ;  /* 0x00000017ff057819 */ /* 0x000fe40000011603 */
[----:B------:R-:W-:Y:S02]  /*19d0*/  LOP3.LUT R6, R6, 0xff, RZ, 0xc0, !PT ;  /* 0x000000ff06067812 */ /* 0x000fe400078ec0ff */
[----:B------:R-:W-:Y:S02]  /*19e0*/  LOP3.LUT R5, R5, 0xff, RZ, 0xc0, !PT ;  /* 0x000000ff05057812 */ /* 0x000fe400078ec0ff */
[----:B------:R-:W-:Y:S01]  /*19f0*/  MOV R8, R0 ;  /* 0x0000000000087202 */ /* 0x000fe20000000f00 */
[----:B------:R-:W-:Y:S01]  /*1a00*/  VIADD R11, R6, 0xffffffff ;  /* 0xffffffff060b7836 */ /* 0x000fe20000000000 */
[----:B------:R-:W-:-:S04]  /*1a10*/  IADD3 R10, PT, PT, R5, -0x1, RZ ;  /* 0xffffffff050a7810 */ /* 0x000fc80007ffe0ff */
[----:B------:R-:W-:-:S04]  /*1a20*/  ISETP.GT.U32.AND P0, PT, R11, 0xfd, PT ;  /* 0x000000fd0b00780c */ /* 0x000fc80003f04070 */
[----:B------:R-:W-:-:S13]  /*1a30*/  ISETP.GT.U32.OR P0, PT, R10, 0xfd, P0 ;  /* 0x000000fd0a00780c */ /* 0x000fda0000704470 */
[----:B------:R-:W-:Y:S01]  /*1a40*/  @!P0 MOV R9, RZ ;  /* 0x000000ff00098202 */ /* 0x000fe20000000f00 */
        /* <DEDUP_REMOVED lines=17> */
[----:B------:R-:W-:Y:S02]  /*1b60*/  ISETP.GE.AND P0, PT, R10, RZ, PT ;  /* 0x000000ff0a00720c */ /* 0x000fe40003f06270 */
[----:B------:R-:W-:-:S11]  /*1b70*/  ISETP.GE.AND P1, PT, R11, RZ, PT ;  /* 0x000000ff0b00720c */ /* 0x000fd60003f26270 */
[----:B------:R-:W-:Y:S01]  /*1b80*/  @P0 IMAD.MOV.U32 R9, RZ, RZ, RZ ;  /* 0x000000ffff090224 */ /* 0x000fe200078e00ff */
[----:B------:R-:W-:Y:S01]  /*1b90*/  @!P0 MOV R9, 0xffffffc0 ;  /* 0xffffffc000098802 */ /* 0x000fe20000000f00 */
[----:B------:R-:W-:Y:S01]  /*1ba0*/  @!P0 FFMA R3, R3, 1.84467440737095516160e+19, RZ ;  /* 0x5f80000003038823 */ /* 0x000fe200000000ff */
[----:B------:R-:W-:Y:S02]  /*1bb0*/  @!P1 FFMA R8, R0, 1.84467440737095516160e+19, RZ ;  /* 0x5f80000000089823 */ /* 0x000fe400000000ff */
[----:B------:R-:W-:-:S07]  /*1bc0*/  @!P1 IADD3 R9, PT, PT, R9, 0x40, RZ ;  /* 0x0000004009099810 */ /* 0x000fce0007ffe0ff */
.L_x_53:
[----:B------:R-:W-:Y:S01]  /*1bd0*/  LEA R11, R6, 0xc0800000, 0x17 ;  /* 0xc0800000060b7811 */ /* 0x000fe200078eb8ff */
[----:B------:R-:W-:-:S03]  /*1be0*/  VIADD R5, R5, 0xffffff81 ;  /* 0xffffff8105057836 */ /* 0x000fc60000000000 */
[----:B------:R-:W-:Y:S01]  /*1bf0*/  IADD3 R11, PT, PT, -R11, R8, RZ ;  /* 0x000000080b0b7210 */ /* 0x000fe20007ffe1ff */
[C---:B------:R-:W-:Y:S01]  /*1c00*/  IMAD R0, R5.reuse, -0x800000, R3 ;  /* 0xff80000005007824 */ /* 0x040fe200078e0203 */
[----:B------:R-:W-:Y:S02]  /*1c10*/  IADD3 R6, PT, PT, R5, 0x7f, -R6 ;  /* 0x0000007f05067810 */ /* 0x000fe40007ffe806 */
[----:B------:R-:W0:Y:S01]  /*1c20*/  MUFU.RCP R8, R11 ;  /* 0x0000000b00087308 */ /* 0x000e220000001000 */
[----:B------:R-:W-:Y:S01]  /*1c30*/  FADD.FTZ R13, -R11, -RZ ;  /* 0x800000ff0b0d7221 */ /* 0x000fe20000010100 */
[----:B------:R-:W-:-:S03]  /*1c40*/  IADD3 R6, PT, PT, R6, R9, RZ ;  /* 0x0000000906067210 */ /* 0x000fc60007ffe0ff */
[----:B0-----:R-:W-:-:S04]  /*1c50*/  FFMA R15, R8, R13, 1 ;  /* 0x3f800000080f7423 */ /* 0x001fc8000000000d */
[----:B------:R-:W-:-:S04]  /*1c60*/  FFMA R10, R8, R15, R8 ;  /* 0x0000000f080a7223 */ /* 0x000fc80000000008 */
[----:B------:R-:W-:-:S04]  /*1c70*/  FFMA R3, R0, R10, RZ ;  /* 0x0000000a00037223 */ /* 0x000fc800000000ff */
[----:B------:R-:W-:-:S04]  /*1c80*/  FFMA R8, R13, R3, R0 ;  /* 0x000000030d087223 */ /* 0x000fc80000000000 */
[----:B------:R-:W-:-:S04]  /*1c90*/  FFMA R15, R10, R8, R3 ;  /* 0x000000080a0f7223 */ /* 0x000fc80000000003 */
[----:B------:R-:W-:-:S04]  /*1ca0*/  FFMA R8, R13, R15, R0 ;  /* 0x0000000f0d087223 */ /* 0x000fc80000000000 */
[----:B------:R-:W-:-:S05]  /*1cb0*/  FFMA R0, R10, R8, R15 ;  /* 0x000000080a007223 */ /* 0x000fca000000000f */
[----:B------:R-:W-:-:S04]  /*1cc0*/  SHF.R.U32.HI R3, RZ, 0x17, R0 ;  /* 0x00000017ff037819 */ /* 0x000fc80000011600 */
[----:B------:R-:W-:-:S04]  /*1cd0*/  LOP3.LUT R3, R3, 0xff, RZ, 0xc0, !PT ;  /* 0x000000ff03037812 */ /* 0x000fc800078ec0ff */
[----:B------:R-:W-:-:S04]  /*1ce0*/  IADD3 R9, PT, PT, R3, R6, RZ ;  /* 0x0000000603097210 */ /* 0x000fc80007ffe0ff */
[----:B------:R-:W-:-:S04]  /*1cf0*/  IADD3 R3, PT, PT, R9, -0x1, RZ ;  /* 0xffffffff09037810 */ /* 0x000fc80007ffe0ff */
        /* <DEDUP_REMOVED lines=10> */
[CCC-:B------:R-:W-:Y:S01]  /*1da0*/  FFMA.RM R6, R10.reuse, R8.reuse, R15.reuse ;  /* 0x000000080a067223 */ /* 0x1c0fe2000000400f */
[C---:B------:R-:W-:Y:S02]  /*1db0*/  ISETP.NE.AND P2, PT, R9.reuse, RZ, PT ;  /* 0x000000ff0900720c */ /* 0x040fe40003f45270 */
[----:B------:R-:W-:Y:S02]  /*1dc0*/  ISETP.NE.AND P1, PT, R9, RZ, PT ;  /* 0x000000ff0900720c */ /* 0x000fe40003f25270 */
[----:B------:R-:W-:Y:S01]  /*1dd0*/  LOP3.LUT R5, R3, 0x7fffff, RZ, 0xc0, !PT ;  /* 0x007fffff03057812 */ /* 0x000fe200078ec0ff */
[----:B------:R-:W-:Y:S01]  /*1de0*/  FFMA.RP R3, R10, R8, R15 ;  /* 0x000000080a037223 */ /* 0x000fe2000000800f */
[C---:B------:R-:W-:Y:S01]  /*1df0*/  VIADD R8, R9.reuse, 0x20 ;  /* 0x0000002009087836 */ /* 0x040fe20000000000 */
[----:B------:R-:W-:Y:S02]  /*1e00*/  IADD3 R9, PT, PT, -R9, RZ, RZ ;  /* 0x000000ff09097210 */ /* 0x000fe40007ffe1ff */
[----:B------:R-:W-:-:S02]  /*1e10*/  LOP3.LUT R5, R5, 0x800000, RZ, 0xfc, !PT ;  /* 0x0080000005057812 */ /* 0x000fc400078efcff */
[----:B------:R-:W-:Y:S02]  /*1e20*/  FSETP.NEU.FTZ.AND P0, PT, R3, R6, PT ;  /* 0x000000060300720b */ /* 0x000fe40003f1d000 */
[----:B------:R-:W-:Y:S02]  /*1e30*/  SHF.L.U32 R8, R5, R8, RZ ;  /* 0x0000000805087219 */ /* 0x000fe400000006ff */
[----:B------:R-:W-:Y:S02]  /*1e40*/  SEL R6, R9, RZ, P2 ;  /* 0x000000ff09067207 */ /* 0x000fe40001000000 */
[----:B------:R-:W-:Y:S02]  /*1e50*/  ISETP.NE.AND P1, PT, R8, RZ, P1 ;  /* 0x000000ff0800720c */ /* 0x000fe40000f25270 */
[----:B------:R-:W-:Y:S02]  /*1e60*/  SHF.R.U32.HI R6, RZ, R6, R5 ;  /* 0x00000006ff067219 */ /* 0x000fe40000011605 */
[----:B------:R-:W-:-:S02]  /*1e70*/  PLOP3.LUT P0, PT, P0, P1, PT, 0xf8, 0x8f ;  /* 0x00000000008f781c */ /* 0x000fc40000703f70 */
[----:B------:R-:W-:Y:S02]  /*1e80*/  SHF.R.U32.HI R8, RZ, 0x1, R6 ;  /* 0x00000001ff087819 */ /* 0x000fe40000011606 */
[----:B------:R-:W-:-:S04]  /*1e90*/  SEL R3, RZ, 0x1, !P0 ;  /* 0x00000001ff037807 */ /* 0x000fc80004000000 */
[----:B------:R-:W-:-:S04]  /*1ea0*/  LOP3.LUT R3, R3, 0x1, R8, 0xf8, !PT ;  /* 0x0000000103037812 */ /* 0x000fc800078ef808 */
[----:B------:R-:W-:-:S04]  /*1eb0*/  LOP3.LUT R3, R3, R6, RZ, 0xc0, !PT ;  /* 0x0000000603037212 */ /* 0x000fc800078ec0ff */
[----:B------:R-:W-:-:S04]  /*1ec0*/  IADD3 R3, PT, PT, R8, R3, RZ ;  /* 0x0000000308037210 */ /* 0x000fc80007ffe0ff */
[----:B------:R-:W-:Y:S01]  /*1ed0*/  LOP3.LUT R0, R3, R0, RZ, 0xfc, !PT ;  /* 0x0000000003007212 */ /* 0x000fe200078efcff */
[----:B------:R-:W-:Y:S06]  /*1ee0*/  BRA `(.L_x_60) ;  /* 0x0000000000347947 */ /* 0x000fec0003800000 */
.L_x_59:
[----:B------:R-:W-:-:S04]  /*1ef0*/  LOP3.LUT R0, R0, 0x80000000, RZ, 0xc0, !PT ;  /* 0x8000000000007812 */ /* 0x000fc800078ec0ff */
[----:B------:R-:W-:Y:S01]  /*1f00*/  LOP3.LUT R0, R0, 0x7f800000, RZ, 0xfc, !PT ;  /* 0x7f80000000007812 */ /* 0x000fe200078efcff */
[----:B------:R-:W-:Y:S06]  /*1f10*/  BRA `(.L_x_60) ;  /* 0x0000000000287947 */ /* 0x000fec0003800000 */
.L_x_58:
[----:B------:R-:W-:Y:S01]  /*1f20*/  LEA R0, R6, R0, 0x17 ;  /* 0x0000000006007211 */ /* 0x000fe200078eb8ff */
[----:B------:R-:W-:Y:S06]  /*1f30*/  BRA `(.L_x_60) ;  /* 0x0000000000207947 */ /* 0x000fec0003800000 */
.L_x_57:
[----:B------:R-:W-:-:S04]  /*1f40*/  LOP3.LUT R0, R8, 0x80000000, R3, 0x48, !PT ;  /* 0x8000000008007812 */ /* 0x000fc800078e4803 */
[----:B------:R-:W-:Y:S01]  /*1f50*/  LOP3.LUT R0, R0, 0x7f800000, RZ, 0xfc, !PT ;  /* 0x7f80000000007812 */ /* 0x000fe200078efcff */
[----:B------:R-:W-:Y:S06]  /*1f60*/  BRA `(.L_x_60) ;  /* 0x0000000000147947 */ /* 0x000fec0003800000 */
.L_x_56:
[----:B------:R-:W-:Y:S01]  /*1f70*/  LOP3.LUT R0, R8, 0x80000000, R3, 0x48, !PT ;  /* 0x8000000008007812 */ /* 0x000fe200078e4803 */
[----:B------:R-:W-:Y:S06]  /*1f80*/  BRA `(.L_x_60) ;  /* 0x00000000000c7947 */ /* 0x000fec0003800000 */
.L_x_55:
[----:B------:R-:W0:Y:S01]  /*1f90*/  MUFU.RSQ R0, -QNAN ;  /* 0xffc0000000007908 */ /* 0x000e220000001400 */
[----:B------:R-:W-:Y:S05]  /*1fa0*/  BRA `(.L_x_60) ;  /* 0x0000000000047947 */ /* 0x000fea0003800000 */
.L_x_54:
[----:B------:R-:W-:-:S07]  /*1fb0*/  FADD.FTZ R0, R3, R0 ;  /* 0x0000000003007221 */ /* 0x000fce0000010000 */
.L_x_60:
[----:B------:R-:W-:-:S04]  /*1fc0*/  HFMA2 R3, -RZ, RZ, 0, 0 ;  /* 0x00000000ff037431 */ /* 0x000fc800000001ff */
[----:B0-----:R-:W-:Y:S05]  /*1fd0*/  RET.REL.NODEC R2 `(_ZN36_GLOBAL__N__8bad3e22_4_k_cu_7aaff6f019ce_fwd_probs_kernelILi256EEEvPKfPKiPfiiiff) ;  /* 0xffffffe002087950 */ /* 0x001fea0003c3ffff */
.L_x_61:
        /* <DEDUP_REMOVED lines=10> */
.L_x_186:


//--------------------- .text._ZN36_GLOBAL__N__8bad3e22_4_k_cu_7aaff6f020ce_bwd_logits_kernelILi256EEEvPKfPKiPfiifif --------------------------
	.section	.text._ZN36_GLOBAL__N__8bad3e22_4_k_cu_7aaff6f020ce_bwd_logits_kernelILi256EEEvPKfPKiPfiifif,"ax",@progbits
	.align	128
.text._ZN36_GLOBAL__N__8bad3e22_4_k_cu_7aaff6f020ce_bwd_logits_kernelILi256EEEvPKfPKiPfiifif:
        .type           _ZN36_GLOBAL__N__8bad3e22_4_k_cu_7aaff6f020ce_bwd_logits_kernelILi256EEEvPKfPKiPfiifif,@function
        .size           _ZN36_GLOBAL__N__8bad3e22_4_k_cu_7aaff6f020ce_bwd_logits_kernelILi256EEEvPKfPKiPfiifif,(.L_x_188 - _ZN36_GLOBAL__N__8bad3e22_4_k_cu_7aaff6f020ce_bwd_logits_kernelILi256EEEvPKfPKiPfiifif)
        .other          _ZN36_GLOBAL__N__8bad3e22_4_k_cu_7aaff6f020ce_bwd_logits_kernelILi256EEEvPKfPKiPfiifif,@"STO_CUDA_ENTRY STV_DEFAULT"
_ZN36_GLOBAL__N__8bad3e22_4_k_cu_7aaff6f020ce_bwd_logits_kernelILi256EEEvPKfPKiPfiifif:
        /* <DEDUP_REMOVED lines=10> */
[----:B0-----:R-:W-:-:S06]  /*00a0*/  IMAD.WIDE.U32 R8, R3, 0x4, R8 ;  /* 0x0000000403087825 */ /* 0x001fcc00078e0008 */
        /* <DEDUP_REMOVED lines=24> */
.L_x_65:
[----:B0-----:R-:W-:Y:S02]  /*0230*/  IMAD.MOV.U32 R2, RZ, RZ, R8 ;  /* 0x000000ffff027224 */ /* 0x001fe400078e0008 */
[----:B------:R-:W-:Y:S02]  /*0240*/  IMAD.MOV.U32 R3, RZ, RZ, R11 ;  /* 0x000000ffff037224 */ /* 0x000fe400078e000b */
[----:B------:R-:W-:Y:S01]  /*0250*/  VIADD R0, R0, 0x10 ;  /* 0x0000001000007836 */ /* 0x000fe20000000000 */
[----:B------:R-:W-:Y:S01]  /*0260*/  IADD3 R8, P2, PT, R2, 0x4000, RZ ;  /* 0x0000400002087810 */ /* 0x000fe20007f5e0ff */
[----:B------:R-:W-:Y:S01]  /*0270*/  VIADD R9, R9, 0x1000 ;  /* 0x0000100009097836 */ /* 0x000fe20000000000 */
[----:B------:R0:W-:Y:S02]  /*0280*/  STG.E desc[UR4][R2.64+-0x2000], RZ ;  /* 0xffe000ff02007986 */ /* 0x0001e4000c101904 */
[----:B------:R-:W-:Y:S02]  /*0290*/  ISETP.NE.AND P1, PT, R0, RZ, PT ;  /* 0x000000ff0000720c */ /* 0x000fe40003f25270 */
[----:B------:R0:W-:Y:S01]  /*02a0*/  STG.E desc[UR4][R2.64+-0x1c00], RZ ;  /* 0xffe400ff02007986 */ /* 0x0001e2000c101904 */
[----:B------:R-:W-:-:S03]  /*02b0*/  IADD3.X R11, PT, PT, RZ, R3, RZ, P2, !PT ;  /* 0x00000003ff0b7210 */ /* 0x000fc600017fe4ff */
        /* <DEDUP_REMOVED lines=15> */
.L_x_64:
[----:B------:R-:W-:Y:S05]  /*03b0*/  BSYNC.RECONVERGENT B0 ;  /* 0x0000000000007941 */ /* 0x000fea0003800200 */
.L_x_63:
        /* <DEDUP_REMOVED lines=16> */
.L_x_67:
[----:B------:R-:W-:Y:S05]  /*04c0*/  BSYNC.RECONVERGENT B0 ;  /* 0x0000000000007941 */ /* 0x000fea0003800200 */
.L_x_66:
        /* <DEDUP_REMOVED lines=11> */
[----:B------:R-:W-:Y:S02]  /*0580*/  @P0 VIADD R9, R9, 0x400 ;  /* 0x0000040009090836 */ /* 0x000fe40000000000 */
[----:B------:R-:W-:Y:S02]  /*0590*/  IMAD.MOV R0, RZ, RZ, -R0 ;  /* 0x000000ffff007224 */ /* 0x000fe400078e0a00 */
[----:B------:R-:W-:-:S03]  /*05a0*/  IMAD.WIDE.U32 R6, R9, 0x4, R6 ;  /* 0x0000000409067825 */ /* 0x000fc600078e0006 */
[----:B01----:R-:W-:-:S04]  /*05b0*/  IADD3 R2, P0, PT, R6, UR6, RZ ;  /* 0x0000000606027c10 */ /* 0x003fc8000ff1e0ff */
[----:B------:R-:W-:-:S09]  /*05c0*/  IADD3.X R3, PT, PT, R7, UR7, RZ, P0, !PT ;  /* 0x0000000707037c10 */ /* 0x000fd200087fe4ff */
.L_x_68:
[----:B------:R-:W-:Y:S01]  /*05d0*/  VIADD R0, R0, 0x1 ;  /* 0x0000000100007836 */ /* 0x000fe20000000000 */
[----:B------:R0:W-:Y:S04]  /*05e0*/  STG.E desc[UR4][R2.64], RZ ;  /* 0x000000ff02007986 */ /* 0x0001e8000c101904 */
[----:B------:R-:W-:Y:S02]  /*05f0*/  ISETP.NE.AND P0, PT, R0, RZ, PT ;  /* 0x000000ff0000720c */ /* 0x000fe40003f05270 */
[----:B0-----:R-:W-:-:S04]  /*0600*/  IADD3 R2, P1, PT, R2, 0x400, RZ ;  /* 0x0000040002027810 */ /* 0x001fc80007f3e0ff */
[----:B------:R-:W-:-:S07]  /*0610*/  IADD3.X R3, PT, PT, RZ, R3, RZ, P1, !PT ;  /* 0x00000003ff037210 */ /* 0x000fce0000ffe4ff */
[----:B------:R-:W-:Y:S05]  /*0620*/  @P0 BRA `(.L_x_68) ;  /* 0xfffffffc00e80947 */ /* 0x000fea000383ffff */
[----:B------:R-:W-:Y:S05]  /*0630*/  EXIT ;  /* 0x000000000000794d */ /* 0x000fea0003800000 */
.L_x_62:
[----:B------:R-:W0:Y:S01]  /*0640*/  S2R R9, SR_TID.X ;  /* 0x0000000000097919 */ /* 0x000e220000002100 */
[----:B------:R-:W-:Y:S01]  /*0650*/  BSSY.RECONVERGENT B0, `(.L_x_69) ;  /* 0x000006c000007945 */ /* 0x000fe20003800200 */
[----:B------:R-:W-:Y:S01]  /*0660*/  IMAD.MOV.U32 R10, RZ, RZ, -0x800000 ;  /* 0xff800000ff0a7424 */ /* 0x000fe200078e00ff */
[----:B0-----:R-:W-:-:S13]  /*0670*/  ISETP.GE.AND P0, PT, R9, UR6, PT ;  /* 0x0000000609007c0c */ /* 0x001fda000bf06270 */
[----:B------:R-:W-:Y:S05]  /*0680*/  @P0 BRA `(.L_x_70) ;  /* 0x0000000400a00947 */ /* 0x000fea0003800000 */
[----:B------:R-:W-:Y:S01]  /*0690*/  LOP3.LUT R0, RZ, R9, RZ, 0x33, !PT ;  /* 0x00000009ff007212 */ /* 0x000fe200078e33ff */
[----:B------:R-:W-:Y:S01]  /*06a0*/  BSSY.RECONVERGENT B1, `(.L_x_71) ;  /* 0x0000032000017945 */ /* 0x000fe20003800200 */
[----:B------:R-:W-:Y:S02]  /*06b0*/  IMAD.MOV.U32 R10, RZ, RZ, -0x800000 ;  /* 0xff800000ff0a7424 */ /* 0x000fe400078e00ff */
[----:B------:R-:W-:Y:S02]  /*06c0*/  IMAD.MOV.U32 R11, RZ, RZ, R9 ;  /* 0x000000ffff0b7224 */ /* 0x000fe400078e0009 */
[----:B------:R-:W-:-:S05]  /*06d0*/  VIADD R2, R0, UR6 ;  /* 0x0000000600027c36 */ /* 0x000fca0008000000 */
[C---:B------:R-:W-:Y:S02]  /*06e0*/  ISETP.GE.U32.AND P1, PT, R2.reuse, 0xf00, PT ;  /* 0x00000f000200780c */ /* 0x040fe40003f26070 */
[----:B------:R-:W-:-:S04]  /*06f0*/  LEA.HI R0, R2, 0x1, RZ, 0x18 ;  /* 0x0000000102007811 */ /* 0x000fc800078fc0ff */
[----:B------:R-:W-:-:S04]  /*0700*/  LOP3.LUT R24, R0, 0xf, RZ, 0xc0, !PT ;  /* 0x0000000f00187812 */ /* 0x000fc800078ec0ff */
[----:B------:R-:W-:-:S03]  /*0710*/  ISETP.NE.AND P0, PT, R24, RZ, PT ;  /* 0x000000ff1800720c */ /* 0x000fc60003f05270 */
[----:B------:R-:W-:Y:S10]  /*0720*/  @!P1 BRA `(.L_x_72) ;  /* 0x0000000000a49947 */ /* 0x000ff40003800000 */
[----:B------:R-:W0:Y:S01]  /*0730*/  LDCU.64 UR8, c[0x0][0x380] ;  /* 0x00007000ff0877ac */ /* 0x000e220008000a00 */
[----:B------:R-:W-:Y:S01]  /*0740*/  IMAD.WIDE.U32 R2, R9, 0x4, R6 ;  /* 0x0000000409027825 */ /* 0x000fe200078e0006 */
[----:B------:R-:W-:Y:S02]  /*0750*/  LOP3.LUT R12, R0, 0x1fffff0, RZ, 0xc0, !PT ;  /* 0x01fffff0000c7812 */ /* 0x000fe400078ec0ff */
[----:B------:R-:W-:Y:S01]  /*0760*/  MOV R10, 0xff800000 ;  /* 0xff800000000a7802 */ /* 0x000fe20000000f00 */
[----:B------:R-:W-:Y:S02]  /*0770*/  IMAD.MOV.U32 R11, RZ, RZ, R9 ;  /* 0x000000ffff0b7224 */ /* 0x000fe400078e0009 */
[----:B------:R-:W-:Y:S01]  /*0780*/  IMAD.MOV R12, RZ, RZ, -R12 ;  /* 0x000000ffff0c7224 */ /* 0x000fe200078e0a0c */
[----:B0-----:R-:W-:-:S04]  /*0790*/  IADD3 R14, P1, PT, R2, UR8, RZ ;  /* 0x00000008020e7c10 */ /* 0x001fc8000ff3e0ff */
[----:B------:R-:W-:-:S04]  /*07a0*/  IADD3 R14, P2, PT, R14, 0x2000, RZ ;  /* 0x000020000e0e7810 */ /* 0x000fc80007f5e0ff */
[----:B------:R-:W-:-:S09]  /*07b0*/  IADD3.X R15, PT, PT, RZ, UR9, R3, P2, P1 ;  /* 0x00000009ff0f7c10 */ /* 0x000fd200097e2403 */
.L_x_73:
[----:B------:R-:W-:Y:S02]  /*07c0*/  IMAD.MOV.U32 R2, RZ, RZ, R14 ;  /* 0x000000ffff027224 */ /* 0x000fe400078e000e */
[----:B------:R-:W-:-:S05]  /*07d0*/  IMAD.MOV.U32 R3, RZ, RZ, R15 ;  /* 0x000000ffff037224 */ /* 0x000fca00078e000f */
[----:B------:R-:W2:Y:S04]  /*07e0*/  LDG.E.CONSTANT R21, desc[UR4][R2.64+-0x2000] ;  /* 0xffe0000402157981 */ /* 0x000ea8000c1e9900 */
[----:B------:R-:W2:Y:S04]  /*07f0*/  LDG.E.CONSTANT R22, desc[UR4][R2.64+-0x1c00] ;  /* 0xffe4000402167981 */ /* 0x000ea8000c1e9900 */
[----:B------:R-:W3:Y:S04]  /*0800*/  LDG.E.CONSTANT R23, desc[UR4][R2.64+-0x1800] ;  /* 0xffe8000402177981 */ /* 0x000ee8000c1e9900 */
[----:B------:R-:W3:Y:S04]  /*0810*/  LDG.E.CONSTANT R25, desc[UR4][R2.64+-0x1400] ;  /* 0xffec000402197981 */ /* 0x000ee8000c1e9900 */
[----:B------:R-:W4:Y:S04]  /*0820*/  LDG.E.CONSTANT R13, desc[UR4][R2.64+-0x1000] ;  /* 0xfff00004020d7981 */ /* 0x000f28000c1e9900 */
[----:B------:R-:W4:Y:S04]  /*0830*/  LDG.E.CONSTANT R14, desc[UR4][R2.64+-0xc00] ;  /* 0xfff40004020e7981 */ /* 0x000f28000c1e9900 */
[----:B------:R-:W5:Y:S04]  /*0840*/  LDG.E.CONSTANT R15, desc[UR4][R2.64+-0x800] ;  /* 0xfff80004020f7981 */ /* 0x000f68000c1e9900 */
[----:B------:R-:W5:Y:S04]  /*0850*/  LDG.E.CONSTANT R16, desc[UR4][R2.64+-0x400] ;  /* 0xfffc000402107981 */ /* 0x000f68000c1e9900 */
[----:B------:R-:W5:Y:S04]  /*0860*/  LDG.E.CONSTANT R17, desc[UR4][R2.64] ;  /* 0x0000000402117981 */ /* 0x000f68000c1e9900 */
[----:B------:R-:W5:Y:S04]  /*0870*/  LDG.E.CONSTANT R18, desc[UR4][R2.64+0x400] ;  /* 0x0004000402127981 */ /* 0x000f68000c1e9900 */
[----:B------:R-:W5:Y:S04]  /*0880*/  LDG.E.CONSTANT R19, desc[UR4][R2.64+0x800] ;  /* 0x0008000402137981 */ /* 0x000f68000c1e9900 */
[----:B------:R-:W5:Y:S01]  /*0890*/  LDG.E.CONSTANT R20, desc[UR4][R2.64+0xc00] ;  /* 0x000c000402147981 */ /* 0x000f62000c1e9900 */
[----:B--2---:R-:W-:-:S03]  /*08a0*/  FMNMX3 R22, R10, R21, R22, !PT ;  /* 0x000000150a167276 */ /* 0x004fc60007800016 */
[----:B------:R-:W2:Y:S04]  /*08b0*/  LDG.E.CONSTANT R21, desc[UR4][R2.64+0x1000] ;  /* 0x0010000402157981 */ /* 0x000ea8000c1e9900 */
[----:B------:R-:W2:Y:S01]  /*08c0*/  LDG.E.CONSTANT R10, desc[UR4][R2.64+0x1400] ;  /* 0x00140004020a7981 */ /* 0x000ea2000c1e9900 */
[----:B---3--:R-:W-:-:S03]  /*08d0*/  FMNMX3 R25, R22, R23, R25, !PT ;  /* 0x0000001716197276 */ /* 0x008fc60007800019 */
[----:B------:R-:W3:Y:S04]  /*08e0*/  LDG.E.CONSTANT R23, desc[UR4][R2.64+0x1800] ;  /* 0x0018000402177981 */ /* 0x000ee8000c1e9900 */
[----:B------:R-:W3:Y:S01]  /*08f0*/  LDG.E.CONSTANT R22, desc[UR4][R2.64+0x1c00] ;  /* 0x001c000402167981 */ /* 0x000ee2000c1e9900 */
[----:B------:R-:W-:Y:S01]  /*0900*/  IADD3 R12, PT, PT, R12, 0x10, RZ ;  /* 0x000000100c0c7810 */ /* 0x000fe20007ffe0ff */
[----:B------:R-:W-:Y:S01]  /*0910*/  VIADD R11, R11, 0x1000 ;  /* 0x000010000b0b7836 */ /* 0x000fe20000000000 */
[----:B----4-:R-:W-:Y:S02]  /*0920*/  FMNMX3 R13, R25, R13, R14, !PT ;  /* 0x0000000d190d7276 */ /* 0x010fe4000780000e */
[----:B------:R-:W-:Y:S02]  /*0930*/  ISETP.NE.AND P1, PT, R12, RZ, PT ;  /* 0x000000ff0c00720c */ /* 0x000fe40003f25270 */
[----:B------:R-:W-:-:S02]  /*0940*/  IADD3 R14, P2, PT, R2, 0x4000, RZ ;  /* 0x00004000020e7810 */ /* 0x000fc40007f5e0ff */
[----:B-----5:R-:W-:-:S03]  /*0950*/  FMNMX3 R13, R13, R15, R16, !PT ;  /* 0x0000000f0d0d7276 */ /* 0x020fc60007800010 */
[----:B------:R-:W-:Y:S01]  /*0960*/  IMAD.X R15, RZ, RZ, R3, P2 ;  /* 0x000000ffff0f7224 */ /* 0x000fe200010e0603 */
[----:B------:R-:W-:-:S04]  /*0970*/  FMNMX3 R13, R13, R17, R18, !PT ;  /* 0x000000110d0d7276 */ /* 0x000fc80007800012 */
[----:B------:R-:W-:-:S04]  /*0980*/  FMNMX3 R13, R13, R19, R20, !PT ;  /* 0x000000130d0d7276 */ /* 0x000fc80007800014 */
[----:B--2---:R-:W-:-:S04]  /*0990*/  FMNMX3 R10, R13, R21, R10, !PT ;  /* 0x000000150d0a7276 */ /* 0x004fc8000780000a */
[----:B---3--:R-:W-:Y:S01]  /*09a0*/  FMNMX3 R10, R10, R23, R22, !PT ;  /* 0x000000170a0a7276 */ /* 0x008fe20007800016 */
[----:B------:R-:W-:Y:S06]  /*09b0*/  @P1 BRA `(.L_x_73) ;  /* 0xfffffffc00801947 */ /* 0x000fec000383ffff */
.L_x_72:
[----:B------:R-:W-:Y:S05]  /*09c0*/  BSYNC.RECONVERGENT B1 ;  /* 0x0000000000017941 */ /* 0x000fea0003800200 */
.L_x_71:
[----:B------:R-:W-:Y:S05]  /*09d0*/  @!P0 BRA `(.L_x_70) ;  /* 0x0000000000cc8947 */ /* 0x000fea0003800000 */
[----:B------:R-:W0:Y:S01]  /*09e0*/  LDC.64 R2, c[0x0][0x380] ;  /* 0x0000e000ff027b82 */ /* 0x000e220000000a00 */
[----:B------:R-:W-:Y:S01]  /*09f0*/  ISETP.GE.U32.AND P0, PT, R24, 0x8, PT ;  /* 0x000000081800780c */ /* 0x000fe20003f06070 */
[----:B------:R-:W-:Y:S01]  /*0a00*/  BSSY.RECONVERGENT B1, `(.L_x_74) ;  /* 0x0000014000017945 */ /* 0x000fe20003800200 */
[----:B------:R-:W-:-:S04]  /*0a10*/  LOP3.LUT R25, R0, 0x7, RZ, 0xc0, !PT ;  /* 0x0000000700197812 */ /* 0x000fc800078ec0ff */
[----:B------:R-:W-:Y:S02]  /*0a20*/  ISETP.NE.AND P1, PT, R25, RZ, PT ;  /* 0x000000ff1900720c */ /* 0x000fe40003f25270 */
[----:B0-----:R-:W-:-:S05]  /*0a30*/  IADD3 R12, P2, PT, R6, R2, RZ ;  /* 0x00000002060c7210 */ /* 0x001fca0007f5e0ff */
[----:B------:R-:W-:Y:S01]  /*0a40*/  IMAD.X R13, R7, 0x1, R3, P2 ;  /* 0x00000001070d7824 */ /* 0x000fe200010e0603 */
[----:B------:R-:W-:Y:S07]  /*0a50*/  @!P0 BRA `(.L_x_75) ;  /* 0x0000000000388947 */ /* 0x000fee0003800000 */
[----:B------:R-:W-:-:S05]  /*0a60*/  IMAD.WIDE.U32 R14, R11, 0x4, R12 ;  /* 0x000000040b0e7825 */ /* 0x000fca00078e000c */
[----:B------:R-:W2:Y:S04]  /*0a70*/  LDG.E.CONSTANT R17, desc[UR4][R14.64] ;  /* 0x000000040e117981 */ /* 0x000ea8000c1e9900 */
[----:B------:R-:W2:Y:S04]  /*0a80*/  LDG.E.CONSTANT R16, desc[UR4][R14.64+0x400] ;  /* 0x000400040e107981 */ /* 0x000ea8000c1e9900 */
[----:B------:R-:W3:Y:S04]  /*0a90*/  LDG.E.CONSTANT R19, desc[UR4][R14.64+0x800] ;  /* 0x000800040e137981 */ /* 0x000ee8000c1e9900 */
[----:B------:R-:W3:Y:S04]  /*0aa0*/  LDG.E.CONSTANT R18, desc[UR4][R14.64+0xc00] ;  /* 0x000c00040e127981 */ /* 0x000ee8000c1e9900 */
[----:B------:R-:W4:Y:S04]  /*0ab0*/  LDG.E.CONSTANT R21, desc[UR4][R14.64+0x1000] ;  /* 0x001000040e157981 */ /* 0x000f28000c1e9900 */
[----:B------:R-:W4:Y:S04]  /*0ac0*/  LDG.E.CONSTANT R20, desc[UR4][R14.64+0x1400] ;  /* 0x001400040e147981 */ /* 0x000f28000c1e9900 */
[----:B------:R-:W5:Y:S04]  /*0ad0*/  LDG.E.CONSTANT R23, desc[UR4][R14.64+0x1800] ;  /* 0x001800040e177981 */ /* 0x000f68000c1e9900 */
[----:B------:R-:W5:Y:S01]  /*0ae0*/  LDG.E.CONSTANT R22, desc[UR4][R14.64+0x1c00] ;  /* 0x001c00040e167981 */ /* 0x000f62000c1e9900 */
[----:B------:R-:W-:Y:S01]  /*0af0*/  VIADD R11, R11, 0x800 ;  /* 0x000008000b0b7836 */ /* 0x000fe20000000000 */
[----:B--2---:R-:W-:-:S04]  /*0b00*/  FMNMX3 R16, R10, R17, R16, !PT ;  /* 0x000000110a107276 */ /* 0x004fc80007800010 */
[----:B---3--:R-:W-:-:S04]  /*0b10*/  FMNMX3 R16, R16, R19, R18, !PT ;  /* 0x0000001310107276 */ /* 0x008fc80007800012 */
[----:B----4-:R-:W-:-:S04]  /*0b20*/  FMNMX3 R16, R16, R21, R20, !PT ;  /* 0x0000001510107276 */ /* 0x010fc80007800014 */
[----:B-----5:R-:W-:-:S07]  /*0b30*/  FMNMX3 R10, R16, R23, R22, !PT ;  /* 0x00000017100a7276 */ /* 0x020fce0007800016 */
.L_x_75:
[----:B------:R-:W-:Y:S05]  /*0b40*/  BSYNC.RECONVERGENT B1 ;  /* 0x0000000000017941 */ /* 0x000fea0003800200 */
.L_x_74:
[----:B------:R-:W-:Y:S05]  /*0b50*/  @!P1 BRA `(.L_x_70) ;  /* 0x00000000006c9947 */ /* 0x000fea0003800000 */
[----:B------:R-:W-:Y:S01]  /*0b60*/  ISETP.GE.U32.AND P0, PT, R25, 0x4, PT ;  /* 0x000000041900780c */ /* 0x000fe20003f06070 */
[----:B------:R-:W-:Y:S01]  /*0b70*/  BSSY.RECONVERGENT B1, `(.L_x_76) ;  /* 0x000000c000017945 */ /* 0x000fe20003800200 */
[----:B------:R-:W-:-:S04]  /*0b80*/  LOP3.LUT R0, R0, 0x3, RZ, 0xc0, !PT ;  /* 0x0000000300007812 */ /* 0x000fc800078ec0ff */
[----:B------:R-:W-:-:S07]  /*0b90*/  ISETP.NE.AND P1, PT, R0, RZ, PT ;  /* 0x000000ff0000720c */ /* 0x000fce0003f25270 */
[----:B------:R-:W-:Y:S06]  /*0ba0*/  @!P0 BRA `(.L_x_77) ;  /* 0x0000000000208947 */ /* 0x000fec0003800000 */
[----:B------:R-:W-:-:S05]  /*0bb0*/  IMAD.WIDE.U32 R12, R11, 0x4, R12 ;  /* 0x000000040b0c7825 */ /* 0x000fca00078e000c */
[----:B------:R-:W2:Y:S04]  /*0bc0*/  LDG.E.CONSTANT R15, desc[UR4][R12.64] ;  /* 0x000000040c0f7981 */ /* 0x000ea8000c1e9900 */
[----:B------:R-:W2:Y:S04]  /*0bd0*/  LDG.E.CONSTANT R14, desc[UR4][R12.64+0x400] ;  /* 0x000400040c0e7981 */ /* 0x000ea8000c1e9900 */
[----:B------:R-:W3:Y:S04]  /*0be0*/  LDG.E.CONSTANT R17, desc[UR4][R12.64+0x800] ;  /* 0x000800040c117981 */ /* 0x000ee8000c1e9900 */
[----:B------:R-:W3:Y:S01]  /*0bf0*/  LDG.E.CONSTANT R16, desc[UR4][R12.64+0xc00] ;  /* 0x000c00040c107981 */ /* 0x000ee2000c1e9900 */
[----:B------:R-:W-:-:S02]  /*0c00*/  IADD3 R11, PT, PT, R11, 0x400, RZ ;  /* 0x000004000b0b7810 */ /* 0x000fc40007ffe0ff */
[----:B--2---:R-:W-:-:S04]  /*0c10*/  FMNMX3 R10, R10, R15, R14, !PT ;  /* 0x0000000f0a0a7276 */ /* 0x004fc8000780000e */
[----:B---3--:R-:W-:-:S07]  /*0c20*/  FMNMX3 R10, R10, R17, R16, !PT ;  /* 0x000000110a0a7276 */ /* 0x008fce0007800010 */
.L_x_77:
[----:B------:R-:W-:Y:S05]  /*0c30*/  BSYNC.RECONVERGENT B1 ;  /* 0x0000000000017941 */ /* 0x000fea0003800200 */
.L_x_76:
[----:B------:R-:W-:Y:S05]  /*0c40*/  @!P1 BRA `(.L_x_70) ;  /* 0x0000000000309947 */ /* 0x000fea0003800000 */
[----:B------:R-:W-:-:S04]  /*0c50*/  IMAD.WIDE.U32 R12, R11, 0x4, R6 ;  /* 0x000000040b0c7825 */ /* 0x000fc800078e0006 */
[----:B------:R-:W-:Y:S01]  /*0c60*/  IMAD.MOV R0, RZ, RZ, -R0 ;  /* 0x000000ffff007224 */ /* 0x000fe200078e0a00 */
[----:B------:R-:W-:-:S05]  /*0c70*/  IADD3 R2, P0, PT, R12, R2, RZ ;  /* 0x000000020c027210 */ /* 0x000fca0007f1e0ff */
[----:B------:R-:W-:-:S08]  /*0c80*/  IMAD.X R13, R13, 0x1, R3, P0 ;  /* 0x000000010d0d7824 */ /* 0x000fd000000e0603 */
.L_x_78:
[----:B------:R-:W-:-:S06]  /*0c90*/  IMAD.MOV.U32 R3, RZ, RZ, R13 ;  /* 0x000000ffff037224 */ /* 0x000fcc00078e000d */
[----:B------:R0:W2:Y:S01]  /*0ca0*/  LDG.E.CONSTANT R3, desc[UR4][R2.64] ;  /* 0x0000000402037981 */ /* 0x0000a2000c1e9900 */
[----:B------:R-:W-:-:S05]  /*0cb0*/  VIADD R0, R0, 0x1 ;  /* 0x0000000100007836 */ /* 0x000fca0000000000 */
[----:B------:R-:W-:Y:S02]  /*0cc0*/  ISETP.NE.AND P0, PT, R0, RZ, PT ;  /* 0x000000ff0000720c */ /* 0x000fe40003f05270 */
[----:B0-----:R-:W-:-:S04]  /*0cd0*/  IADD3 R2, P1, PT, R2, 0x400, RZ ;  /* 0x0000040002027810 */ /* 0x001fc80007f3e0ff */
[----:B------:R-:W-:Y:S02]  /*0ce0*/  IADD3.X R13, PT, PT, RZ, R13, RZ, P1, !PT ;  /* 0x0000000dff0d7210 */ /* 0x000fe40000ffe4ff */
[----:B--2---:R-:W-:-:S05]  /*0cf0*/  FMNMX R10, R3, R10, !PT ;  /* 0x0000000a030a7209 */ /* 0x004fca0007800000 */
[----:B------:R-:W-:Y:S05]  /*0d00*/  @P0 BRA `(.L_x_78) ;  /* 0xfffffffc00e00947 */ /* 0x000fea000383ffff */
.L_x_70:
[----:B------:R-:W-:Y:S05]  /*0d10*/  BSYNC.RECONVERGENT B0 ;  /* 0x0000000000007941 */ /* 0x000fea0003800200 */
.L_x_69:
[----:B------:R-:W0:Y:S01]  /*0d20*/  SHFL.DOWN PT, R3, R10, 0x10, 0x1f ;  /* 0x0a001f000a037f89 */ /* 0x000e2200000e0000 */
[----:B------:R-:W-:Y:S02]  /*0d30*/  LOP3.LUT P0, R16, R9, 0x1f, RZ, 0xc0, !PT ;  /* 0x0000001f09107812 */ /* 0x000fe4000780c0ff */
[----:B------:R-:W-:-:S11]  /*0d40*/  SHF.R.U32.HI R15, RZ, 0x5, R9 ;  /* 0x00000005ff0f7819 */ /* 0x000fd60000011609 */
[----:B------:R-:W1:Y:S01]  /*0d50*/  @!P0 S2R R17, SR_CgaCtaId ;  /* 0x0000000000118919 */ /* 0x000e620000008800 */
[----:B0-----:R-:W-:Y:S02]  /*0d60*/  FMNMX R3, R3, R10, !PT ;  /* 0x0000000a03037209 */ /* 0x001fe40007800000 */
[----:B------:R-:W-:-:S03]  /*0d70*/  @!P0 MOV R10, 0x400 ;  /* 0x00000400000a8802 */ /* 0x000fc60000000f00 */
[----:B------:R-:W0:Y:S01]  /*0d80*/  SHFL.DOWN PT, R0, R3, 0x8, 0x1f ;  /* 0x09001f0003007f89 */ /* 0x000e2200000e0000 */
[----:B-1----:R-:W-:-:S05]  /*0d90*/  @!P0 LEA R10, R17, R10, 0x18 ;  /* 0x0000000a110a8211 */ /* 0x002fca00078ec0ff */
[----:B------:R-:W-:Y:S01]  /*0da0*/  @!P0 IMAD R10, R15, 0x4, R10 ;  /* 0x000000040f0a8824 */ /* 0x000fe200078e020a */
[----:B0-----:R-:W-:Y:S01]  /*0db0*/  FMNMX R0, R3, R0, !PT ;  /* 0x0000000003007209 */ /* 0x001fe20007800000 */
[----:B------:R-:W-:-:S04]  /*0dc0*/  IMAD.MOV.U32 R3, RZ, RZ, -0x800000 ;  /* 0xff800000ff037424 */ /* 0x000fc800078e00ff */
[----:B------:R-:W0:Y:S02]  /*0dd0*/  SHFL.DOWN PT, R11, R0, 0x4, 0x1f ;  /* 0x08801f00000b7f89 */ /* 0x000e2400000e0000 */
[----:B0-----:R-:W-:-:S05]  /*0de0*/  FMNMX R11, R0, R11, !PT ;  /* 0x0000000b000b7209 */ /* 0x001fca0007800000 */
[----:B------:R-:W0:Y:S02]  /*0df0*/  SHFL.DOWN PT, R2, R11, 0x2, 0x1f ;  /* 0x08401f000b027f89 */ /* 0x000e2400000e0000 */
[----:B0-----:R-:W-:-:S05]  /*0e00*/  FMNMX R2, R11, R2, !PT ;  /* 0x000000020b027209 */ /* 0x001fca0007800000 */
[----:B------:R-:W0:Y:S02]  /*0e10*/  SHFL.DOWN PT, R13, R2, 0x1, 0x1f ;  /* 0x08201f00020d7f89 */ /* 0x000e2400000e0000 */
[----:B0-----:R-:W-:-:S05]  /*0e20*/  FMNMX R13, R2, R13, !PT ;  /* 0x0000000d020d7209 */ /* 0x001fca0007800000 */
        /* <DEDUP_REMOVED lines=9> */
[----:B------:R-:W-:-:S04]  /*0ec0*/  IMAD.MOV.U32 R0, RZ, RZ, -0x800000 ;  /* 0xff800000ff007424 */ /* 0x000fc800078e00ff */
[----:B------:R-:W-:-:S05]  /*0ed0*/  @!P0 IMAD R2, R9, 0x4, R2 ;  /* 0x0000000409028824 */ /* 0x000fca00078e0202 */
[----:B------:R0:W1:Y:S01]  /*0ee0*/  @!P0 LDS R0, [R2] ;  /* 0x0000000002008984 */ /* 0x0000620000000800 */
[----:B------:R-:W-:Y:S05]  /*0ef0*/  BRA.DIV UR6, `(.L_x_80) ;  /* 0x0000001606447947 */ /* 0x000fea000b800000 */
[----:B-1----:R-:W1:Y:S02]  /*0f00*/  SHFL.DOWN PT, R3, R0, 0x10, 0x1f ;  /* 0x0a001f0000037f89 */ /* 0x002e6400000e0000 */
[----:B-1----:R-:W-:-:S05]  /*0f10*/  FMNMX R3, R3, R0, !PT ;  /* 0x0000000003037209 */ /* 0x002fca0007800000 */
[----:B0-----:R-:W0:Y:S02]  /*0f20*/  SHFL.DOWN PT, R2, R3, 0x8, 0x1f ;  /* 0x09001f0003027f89 */ /* 0x001e2400000e0000 */
[----:B0-----:R-:W-:-:S05]  /*0f30*/  FMNMX R2, R3, R2, !PT ;  /* 0x0000000203027209 */ /* 0x001fca0007800000 */
[----:B------:R-:W0:Y:S02]  /*0f40*/  SHFL.DOWN PT, R11, R2, 0x4, 0x1f ;  /* 0x08801f00020b7f89 */ /* 0x000e2400000e0000 */
[----:B0-----:R-:W-:-:S05]  /*0f50*/  FMNMX R11, R2, R11, !PT ;  /* 0x0000000b020b7209 */ /* 0x001fca0007800000 */
[----:B------:R-:W0:Y:S02]  /*0f60*/  SHFL.DOWN PT, R10, R11, 0x2, 0x1f ;  /* 0x08401f000b0a7f89 */ /* 0x000e2400000e0000 */
[----:B0-----:R-:W-:-:S05]  /*0f70*/  FMNMX R10, R11, R10, !PT ;  /* 0x0000000a0b0a7209 */ /* 0x001fca0007800000 */
[----:B------:R0:W1:Y:S02]  /*0f80*/  SHFL.DOWN PT, R13, R10, 0x1, 0x1f ;  /* 0x08201f000a0d7f89 */ /* 0x00006400000e0000 */
.L_x_109:
[----:B------:R-:W-:Y:S02]  /*0f90*/  ISETP.NE.AND P0, PT, R9, RZ, PT ;  /* 0x000000ff0900720c */ /* 0x000fe40003f05270 */
[----:B-1----:R-:W-:-:S04]  /*0fa0*/  FMNMX R13, R10, R13, !PT ;  /* 0x0000000d0a0d7209 */ /* 0x002fc80007800000 */
[----:B------:R-:W-:-:S07]  /*0fb0*/  FSEL R3, R13, -INF , !P0 ;  /* 0xff8000000d037808 */ /* 0x000fce0004000000 */
.L_x_79:
[----:B------:R-:W-:Y:S05]  /*0fc0*/  WARPSYNC.ALL ;  /* 0x0000000000007948 */ /* 0x000fea0003800000 */
[----:B------:R-:W1:Y:S01]  /*0fd0*/  S2R R14, SR_CgaCtaId ;  /* 0x00000000000e7919 */ /* 0x000e620000008800 */
[----:B------:R-:W2:Y:S01]  /*0fe0*/  LDCU UR7, c[0x0][0x39c] ;  /* 0x00007380ff0777ac */ /* 0x000ea20008000800 */
[----:B------:R-:W-:Y:S01]  /*0ff0*/  BAR.SYNC.DEFER_BLOCKING 0x0 ;  /* 0x0000000000007b1d */ /* 0x000fe20000010000 */
[----:B------:R-:W-:Y:S01]  /*1000*/  ISETP.NE.AND P0, PT, R9, RZ, PT ;  /* 0x000000ff0900720c */ /* 0x000fe20003f05270 */
[----:B------:R-:W-:Y:S01]  /*1010*/  HFMA2 R18, -RZ, RZ, 0, 0 ;  /* 0x00000000ff127431 */ /* 0x000fe200000001ff */
[----:B------:R-:W-:-:S03]  /*1020*/  MOV R13, 0x400 ;  /* 0x00000400000d7802 */ /* 0x000fc60000000f00 */
[----:B------:R-:W-:Y:S01]  /*1030*/  BSSY.RECONVERGENT B0, `(.L_x_81) ;  /* 0x0000069000007945 */ /* 0x000fe20003800200 */
[----:B-1----:R-:W-:-:S07]  /*1040*/  LEA R12, R14, R13, 0x18 ;  /* 0x0000000d0e0c7211 */ /* 0x002fce00078ec0ff */
[----:B------:R1:W-:Y:S01]  /*1050*/  @!P0 STS [R12+0x20], R3 ;  /* 0x000020030c008388 */ /* 0x0003e20000000800 */
[----:B------:R-:W-:Y:S01]  /*1060*/  BAR.SYNC.DEFER_BLOCKING 0x0 ;  /* 0x0000000000007b1d */ /* 0x000fe20000010000 */
[----:B--2---:R-:W-:-:S13]  /*1070*/  ISETP.GE.AND P0, PT, R9, UR7, PT ;  /* 0x0000000709007c0c */ /* 0x004fda000bf06270 */
[----:B-1----:R-:W-:Y:S05]  /*1080*/  @P0 BRA `(.L_x_82) ;  /* 0x00000004008c0947 */ /* 0x002fea0003800000 */
[----:B------:R1:W2:Y:S01]  /*1090*/  LDS R0, [R12+0x20] ;  /* 0x000020000c007984 */ /* 0x0002a20000000800 */
[----:B------:R-:W-:Y:S01]  /*10a0*/  LOP3.LUT R2, RZ, R9, RZ, 0x33, !PT ;  /* 0x00000009ff027212 */ /* 0x000fe200078e33ff */
[----:B------:R-:W-:Y:S01]  /*10b0*/  BSSY.RECONVERGENT B1, `(.L_x_83) ;  /* 0x0000029000017945 */ /* 0x000fe20003800200 */
[----:B------:R-:W-:Y:S02]  /*10c0*/  IMAD.MOV.U32 R18, RZ, RZ, RZ ;  /* 0x000000ffff127224 */ /* 0x000fe400078e00ff */
[----:B------:R-:W-:Y:S02]  /*10d0*/  IMAD.MOV.U32 R17, RZ, RZ, R9 ;  /* 0x000000ffff117224 */ /* 0x000fe400078e0009 */
[----:B0-----:R-:W-:-:S05]  /*10e0*/  VIADD R10, R2, UR7 ;  /* 0x00000007020a7c36 */ /* 0x001fca0008000000 */
[C---:B------:R-:W-:Y:S02]  /*10f0*/  LOP3.LUT R2, R10.reuse, 0x300, RZ, 0xc0, !PT ;  /* 0x000003000a027812 */ /* 0x040fe400078ec0ff */
[----:B------:R-:W-:Y:S02]  /*1100*/  ISETP.GE.U32.AND P0, PT, R10, 0x300, PT ;  /* 0x000003000a00780c */ /* 0x000fe40003f06070 */
[----:B------:R-:W-:-:S13]  /*1110*/  ISETP.NE.AND P1, PT, R2, 0x300, PT ;  /* 0x000003000200780c */ /* 0x000fda0003f25270 */
[----:B-1----:R-:W-:Y:S05]  /*1120*/  @!P1 BRA `(.L_x_84) ;  /* 0x0000000000849947 */ /* 0x002fea0003800000 */
[----:B------:R-:W0:Y:S01]  /*1130*/  LDCU.64 UR8, c[0x0][0x390] ;  /* 0x00007200ff0877ac */ /* 0x000e220008000a00 */
[----:B------:R-:W-:Y:S01]  /*1140*/  IMAD.WIDE.U32 R2, R9, 0x4, R6 ;  /* 0x0000000409027825 */ /* 0x000fe200078e0006 */
[----:B------:R-:W-:Y:S01]  /*1150*/  LEA.HI R17, R10, 0x1, RZ, 0x18 ;  /* 0x000000010a117811 */ /* 0x000fe200078fc0ff */
[----:B------:R-:W1:Y:S02]  /*1160*/  LDCU.64 UR10, c[0x0][0x380] ;  /* 0x00007000ff0a77ac */ /* 0x000e640008000a00 */
[----:B------:R-:W-:Y:S01]  /*1170*/  IMAD.MOV.U32 R18, RZ, RZ, RZ ;  /* 0x000000ffff127224 */ /* 0x000fe200078e00ff */
[C---:B0-----:R-:W-:Y:S02]  /*1180*/  IADD3 R11, P1, PT, R2.reuse, UR8, RZ ;  /* 0x00000008020b7c10 */ /* 0x041fe4000ff3e0ff */
[----:B-1----:R-:W-:Y:S02]  /*1190*/  IADD3 R10, P2, PT, R2, UR10, RZ ;  /* 0x0000000a020a7c10 */ /* 0x002fe4000ff5e0ff */
[----:B------:R-:W-:-:S02]  /*11a0*/  LOP3.LUT R2, R17, 0x3, RZ, 0xc0, !PT ;  /* 0x0000000311027812 */ /* 0x000fc400078ec0ff */
[C---:B------:R-:W-:Y:S02]  /*11b0*/  IADD3.X R20, PT, PT, R3.reuse, UR9, RZ, P1, !PT ;  /* 0x0000000903147c10 */ /* 0x040fe40008ffe4ff */
[----:B------:R-:W-:Y:S01]  /*11c0*/  IADD3.X R25, PT, PT, R3, UR11, RZ, P2, !PT ;  /* 0x0000000b03197c10 */ /* 0x000fe200097fe4ff */
[----:B------:R-:W-:Y:S01]  /*11d0*/  IMAD.MOV R19, RZ, RZ, -R2 ;  /* 0x000000ffff137224 */ /* 0x000fe200078e0a02 */
[----:B------:R-:W-:-:S07]  /*11e0*/  MOV R17, R9 ;  /* 0x0000000900117202 */ /* 0x000fce0000000f00 */
.L_x_85:
[----:B0-----:R-:W-:Y:S02]  /*11f0*/  IMAD.MOV.U32 R3, RZ, RZ, R25 ;  /* 0x000000ffff037224 */ /* 0x001fe400078e0019 */
[----:B------:R-:W-:-:S05]  /*1200*/  IMAD.MOV.U32 R2, RZ, RZ, R10 ;  /* 0x000000ffff027224 */ /* 0x000fca00078e000a */
[----:B------:R0:W2:Y:S01]  /*1210*/  LDG.E.CONSTANT R3, desc[UR4][R2.64] ;  /* 0x0000000402037981 */ /* 0x0000a2000c1e9900 */
[----:B------:R-:W-:Y:S01]  /*1220*/  VIADD R19, R19, 0x1 ;  /* 0x0000000113137836 */ /* 0x000fe20000000000 */
[----:B------:R-:W-:Y:S01]  /*1230*/  IADD3 R10, P3, PT, R10, 0x400, RZ ;  /* 0x000004000a0a7810 */ /* 0x000fe20007f7e0ff */
[----:B------:R-:W-:-:S04]  /*1240*/  VIADD R17, R17, 0x100 ;  /* 0x0000010011117836 */ /* 0x000fc80000000000 */
[----:B------:R-:W-:Y:S02]  /*1250*/  IMAD.X R25, RZ, RZ, R25, P3 ;  /* 0x000000ffff197224 */ /* 0x000fe400018e0619 */
[----:B0-----:R-:W-:Y:S01]  /*1260*/  IMAD.MOV.U32 R2, RZ, RZ, R11 ;  /* 0x000000ffff027224 */ /* 0x001fe200078e000b */
[----:B------:R-:W-:Y:S01]  /*1270*/  IADD3 R11, P2, PT, R11, 0x400, RZ ;  /* 0x000004000b0b7810 */ /* 0x000fe20007f5e0ff */
[----:B--2---:R-:W-:Y:S01]  /*1280*/  FADD R21, -R0, R3 ;  /* 0x0000000300157221 */ /* 0x004fe20000000100 */
[----:B------:R-:W-:-:S03]  /*1290*/  MOV R3, R20 ;  /* 0x0000001400037202 */ /* 0x000fc60000000f00 */
[----:B------:R-:W-:Y:S02]  /*12a0*/  IMAD.X R20, RZ, RZ, R20, P2 ;  /* 0x000000ffff147224 */ /* 0x000fe400010e0614 */
[----:B------:R-:W-:-:S05]  /*12b0*/  FMUL R21, R21, 1.4426950216293334961 ;  /* 0x3fb8aa3b15157820 */ /* 0x000fca0000400000 */
[----:B------:R-:W-:-:S13]  /*12c0*/  FSETP.GEU.AND P1, PT, R21, -126, PT ;  /* 0xc2fc00001500780b */ /* 0x000fda0003f2e000 */
[----:B------:R-:W-:-:S04]  /*12d0*/  @!P1 FMUL R21, R21, 0.5 ;  /* 0x3f00000015159820 */ /* 0x000fc80000400000 */
[----:B------:R-:W0:Y:S02]  /*12e0*/  MUFU.EX2 R23, R21 ;  /* 0x0000001500177308 */ /* 0x000e240000000800 */
[----:B0-----:R-:W-:Y:S01]  /*12f0*/  @!P1 FMUL R23, R23, R23 ;  /* 0x0000001717179220 */ /* 0x001fe20000400000 */
[----:B------:R-:W-:-:S03]  /*1300*/  ISETP.NE.AND P1, PT, R19, RZ, PT ;  /* 0x000000ff1300720c */ /* 0x000fc60003f25270 */
[----:B------:R-:W-:Y:S01]  /*1310*/  FADD R18, R23, R18 ;  /* 0x0000001217127221 */ /* 0x000fe20000000000 */
[----:B------:R0:W-:Y:S09]  /*1320*/  STG.E desc[UR4][R2.64], R23 ;  /* 0x0000001702007986 */ /* 0x0001f2000c101904 */
[----:B------:R-:W-:Y:S05]  /*1330*/  @P1 BRA `(.L_x_85) ;  /* 0xfffffffc00ac1947 */ /* 0x000fea000383ffff */
.L_x_84:
[----:B------:R-:W-:Y:S05]  /*1340*/  BSYNC.RECONVERGENT B1 ;  /* 0x0000000000017941 */ /* 0x000fea0003800200 */
.L_x_83:
[----:B------:R-:W-:Y:S05]  /*1350*/  @!P0 BRA `(.L_x_82) ;  /* 0x0000000000d88947 */ /* 0x000fea0003800000 */
[----:B------:R-:W1:Y:S01]  /*1360*/  LDCU.64 UR8, c[0x0][0x380] ;  /* 0x00007000ff0877ac */ /* 0x000e620008000a00 */
[----:B0-----:R-:W-:Y:S01]  /*1370*/  IMAD.WIDE.U32 R2, R17, 0x4, R6 ;  /* 0x0000000411027825 */ /* 0x001fe200078e0006 */
[----:B------:R-:W0:Y:S02]  /*1380*/  LDCU.64 UR10, c[0x0][0x390] ;  /* 0x00007200ff0a77ac */ /* 0x000e240008000a00 */
[----:B------:R-:W-:-:S04]  /*1390*/  IADD3 R19, P0, PT, R2, 0x800, RZ ;  /* 0x0000080002137810 */ /* 0x000fc80007f1e0ff */
[----:B------:R-:W-:Y:S02]  /*13a0*/  IADD3.X R20, PT, PT, RZ, R3, RZ, P0, !PT ;  /* 0x00000003ff147210 */ /* 0x000fe400007fe4ff */
[C---:B-1----:R-:W-:Y:S02]  /*13b0*/  IADD3 R2, P1, PT, R19.reuse, UR8, RZ ;  /* 0x0000000813027c10 */ /* 0x042fe4000ff3e0ff */
[----:B0-----:R-:W-:Y:S02]  /*13c0*/  IADD3 R19, P2, PT, R19, UR10, RZ ;  /* 0x0000000a13137c10 */ /* 0x001fe4000ff5e0ff */
[C---:B------:R-:W-:Y:S02]  /*13d0*/  IADD3.X R3, PT, PT, R20.reuse, UR9, RZ, P1, !PT ;  /* 0x0000000914037c10 */ /* 0x040fe40008ffe4ff */
[----:B------:R-:W-:-:S09]  /*13e0*/  IADD3.X R20, PT, PT, R20, UR11, RZ, P2, !PT ;  /* 0x0000000b14147c10 */ /* 0x000fd200097fe4ff */
.L_x_86:
[----:B-1----:R-:W2:Y:S04]  /*13f0*/  LDG.E.CONSTANT R11, desc[UR4][R2.64+-0x800] ;  /* 0xfff80004020b7981 */ /* 0x002ea8000c1e9900 */
[----:B------:R-:W3:Y:S04]  /*1400*/  LDG.E.CONSTANT R21, desc[UR4][R2.64+-0x400] ;  /* 0xfffc000402157981 */ /* 0x000ee8000c1e9900 */
[----:B------:R-:W4:Y:S04]  /*1410*/  LDG.E.CONSTANT R23, desc[UR4][R2.64] ;  /* 0x0000000402177981 */ /* 0x000f28000c1e9900 */
[----:B------:R-:W5:Y:S01]  /*1420*/  LDG.E.CONSTANT R25, desc[UR4][R2.64+0x400] ;  /* 0x0004000402197981 */ /* 0x000f62000c1e9900 */
[----:B------:R-:W-:-:S02]  /*1430*/  VIADD R17, R17, 0x400 ;  /* 0x0000040011117836 */ /* 0x000fc40000000000 */
[C---:B--2---:R-:W-:Y:S01]  /*1440*/  FADD R11, -R0.reuse, R11 ;  /* 0x0000000b000b7221 */ /* 0x044fe20000000100 */
[----:B---3--:R-:W-:-:S03]  /*1450*/  FADD R21, -R0, R21 ;  /* 0x0000001500157221 */ /* 0x008fc60000000100 */
[----:B------:R-:W-:Y:S01]  /*1460*/  FMUL R11, R11, 1.4426950216293334961 ;  /* 0x3fb8aa3b0b0b7820 */ /* 0x000fe20000400000 */
[----:B----4-:R-:W-:Y:S01]  /*1470*/  FADD R23, -R0, R23 ;  /* 0x0000001700177221 */ /* 0x010fe20000000100 */
[----:B------:R-:W-:-:S03]  /*1480*/  FMUL R10, R21, 1.4426950216293334961 ;  /* 0x3fb8aa3b150a7820 */ /* 0x000fc60000400000 */
[----:B------:R-:W-:Y:S01]  /*1490*/  FSETP.GEU.AND P0, PT, R11, -126, PT ;  /* 0xc2fc00000b00780b */ /* 0x000fe20003f0e000 */
[----:B-----5:R-:W-:Y:S01]  /*14a0*/  FADD R25, -R0, R25 ;  /* 0x0000001900197221 */ /* 0x020fe20000000100 */
[----:B------:R-:W-:Y:S01]  /*14b0*/  FMUL R22, R23, 1.4426950216293334961 ;  /* 0x3fb8aa3b17167820 */ /* 0x000fe20000400000 */
[----:B------:R-:W-:Y:S02]  /*14c0*/  FSETP.GEU.AND P1, PT, R10, -126, PT ;  /* 0xc2fc00000a00780b */ /* 0x000fe40003f2e000 */
[----:B------:R-:W-:Y:S02]  /*14d0*/  FMUL R24, R25, 1.4426950216293334961 ;  /* 0x3fb8aa3b19187820 */ /* 0x000fe40000400000 */
[----:B------:R-:W-:-:S03]  /*14e0*/  FSETP.GEU.AND P2, PT, R22, -126, PT ;  /* 0xc2fc00001600780b */ /* 0x000fc60003f4e000 */
[----:B------:R-:W-:-:S03]  /*14f0*/  FSETP.GEU.AND P3, PT, R24, -126, PT ;  /* 0xc2fc00001800780b */ /* 0x000fc60003f6e000 */
[----:B------:R-:W-:-:S03]  /*1500*/  @!P0 FMUL R11, R11, 0.5 ;  /* 0x3f0000000b0b8820 */ /* 0x000fc60000400000 */
[----:B------:R-:W-:Y:S01]  /*1510*/  @!P1 FMUL R10, R10, 0.5 ;  /* 0x3f0000000a0a9820 */ /* 0x000fe20000400000 */
[----:B------:R0:W1:Y:S03]  /*1520*/  MUFU.EX2 R21, R11 ;  /* 0x0000000b00157308 */ /* 0x0000660000000800 */
[----:B------:R-:W-:-:S03]  /*1530*/  @!P2 FMUL R22, R22, 0.5 ;  /* 0x3f0000001616a820 */ /* 0x000fc60000400000 */
[----:B------:R-:W-:Y:S02]  /*1540*/  @!P3 FMUL R24, R24, 0.5 ;  /* 0x3f0000001818b820 */ /* 0x000fe40000400000 */
[----:B------:R2:W3:Y:S01]  /*1550*/  MUFU.EX2 R23, R10 ;  /* 0x0000000a00177308 */ /* 0x0004e20000000800 */
[----:B0-----:R-:W-:-:S07]  /*1560*/  IMAD.MOV.U32 R11, RZ, RZ, R20 ;  /* 0x000000ffff0b7224 */ /* 0x001fce00078e0014 */
[----:B------:R-:W0:Y:S01]  /*1570*/  MUFU.EX2 R25, R22 ;  /* 0x0000001600197308 */ /* 0x000e220000000800 */
[----:B-1----:R-:W-:Y:S01]  /*1580*/  @!P0 FMUL R21, R21, R21 ;  /* 0x0000001515158220 */ /* 0x002fe20000400000 */
[----:B--2---:R-:W-:Y:S01]  /*1590*/  IMAD.MOV.U32 R10, RZ, RZ, R19 ;  /* 0x000000ffff0a7224 */ /* 0x004fe200078e0013 */
[----:B------:R-:W-:Y:S02]  /*15a0*/  ISETP.GE.AND P0, PT, R17, UR7, PT ;  /* 0x0000000711007c0c */ /* 0x000fe4000bf06270 */
[----:B------:R-:W-:Y:S02]  /*15b0*/  FADD R18, R21, R18 ;  /* 0x0000001215127221 */ /* 0x000fe40000000000 */
[----:B------:R1:W-:Y:S01]  /*15c0*/  STG.E desc[UR4][R10.64+-0x800], R21 ;  /* 0xfff800150a007986 */ /* 0x0003e2000c101904 */
[----:B------:R-:W2:Y:S01]  /*15d0*/  MUFU.EX2 R27, R24 ;  /* 0x00000018001b7308 */ /* 0x000ea20000000800 */
[----:B---3--:R-:W-:Y:S01]  /*15e0*/  @!P1 FMUL R23, R23, R23 ;  /* 0x0000001717179220 */ /* 0x008fe20000400000 */
[----:B------:R-:W-:-:S03]  /*15f0*/  IADD3 R2, P1, PT, R2, 0x1000, RZ ;  /* 0x0000100002027810 */ /* 0x000fc60007f3e0ff */
[----:B------:R-:W-:Y:S01]  /*1600*/  FADD R18, R18, R23 ;  /* 0x0000001712127221 */ /* 0x000fe20000000000 */
[----:B------:R1:W-:Y:S01]  /*1610*/  STG.E desc[UR4][R10.64+-0x400], R23 ;  /* 0xfffc00170a007986 */ /* 0x0003e2000c101904 */
[----:B------:R-:W-:Y:S02]  /*1620*/  IMAD.X R3, RZ, RZ, R3, P1 ;  /* 0x000000ffff037224 */ /* 0x000fe400008e0603 */
[----:B0-----:R-:W-:Y:S01]  /*1630*/  @!P2 FMUL R25, R25, R25 ;  /* 0x000000191919a220 */ /* 0x001fe20000400000 */
[----:B------:R-:W-:-:S03]  /*1640*/  IADD3 R19, P2, PT, R10, 0x1000, RZ ;  /* 0x000010000a137810 */ /* 0x000fc60007f5e0ff */
[----:B------:R-:W-:Y:S01]  /*1650*/  FADD R18, R18, R25 ;  /* 0x0000001912127221 */ /* 0x000fe20000000000 */
[----:B------:R1:W-:Y:S01]  /*1660*/  STG.E desc[UR4][R10.64], R25 ;  /* 0x000000190a007986 */ /* 0x0003e2000c101904 */
[----:B------:R-:W-:Y:S01]  /*1670*/  IADD3.X R20, PT, PT, RZ, R11, RZ, P2, !PT ;  /* 0x0000000bff147210 */ /* 0x000fe200017fe4ff */
[----:B--2---:R-:W-:-:S04]  /*1680*/  @!P3 FMUL R27, R27, R27 ;  /* 0x0000001b1b1bb220 */ /* 0x004fc80000400000 */
[----:B------:R-:W-:Y:S01]  /*1690*/  FADD R18, R18, R27 ;  /* 0x0000001b12127221 */ /* 0x000fe20000000000 */
[----:B------:R1:W-:Y:S01]  /*16a0*/  STG.E desc[UR4][R10.64+0x400], R27 ;  /* 0x0004001b0a007986 */ /* 0x0003e2000c101904 */
[----:B------:R-:W-:Y:S05]  /*16b0*/  @!P0 BRA `(.L_x_86) ;  /* 0xfffffffc004c8947 */ /* 0x000fea000383ffff */
.L_x_82:
[----:B------:R-:W-:Y:S05]  /*16c0*/  BSYNC.RECONVERGENT B0 ;  /* 0x0000000000007941 */ /* 0x000fea0003800200 */
.L_x_81:
[----:B0-----:R-:W0:Y:S01]  /*16d0*/  SHFL.DOWN PT, R3, R18, 0x10, 0x1f ;  /* 0x0a001f0012037f89 */ /* 0x001e2200000e0000 */
[----:B------:R-:W-:-:S13]  /*16e0*/  ISETP.NE.AND P0, PT, R16, RZ, PT ;  /* 0x000000ff1000720c */ /* 0x000fda0003f05270 */
[----:B------:R-:W-:-:S05]  /*16f0*/  @!P0 VIADD R19, R13, 0x24 ;  /* 0x000000240d138836 */ /* 0x000fca0000000000 */
[----:B-1----:R-:W-:Y:S01]  /*1700*/  @!P0 LEA R10, R14, R19, 0x18 ;  /* 0x000000130e0a8211 */ /* 0x002fe200078ec0ff */
[----:B0-----:R-:W-:-:S04]  /*1710*/  FADD R3, R3, R18 ;  /* 0x0000001203037221 */ /* 0x001fc80000000000 */
[----:B------:R-:W-:Y:S01]  /*1720*/  @!P0 IMAD R10, R15, 0x4, R10 ;  /* 0x000000040f0a8824 */ /* 0x000fe200078e020a */
[----:B--2---:R-:W0:Y:S02]  /*1730*/  SHFL.DOWN PT, R0, R3, 0x8, 0x1f ;  /* 0x09001f0003007f89 */ /* 0x004e2400000e0000 */
[----:B0-----:R-:W-:Y:S01]  /*1740*/  FADD R0, R3, R0 ;  /* 0x0000000003007221 */ /* 0x001fe20000000000 */
[----:B------:R-:W-:-:S04]  /*1750*/  IMAD.MOV.U32 R3, RZ, RZ, RZ ;  /* 0x000000ffff037224 */ /* 0x000fc800078e00ff */
[----:B------:R-:W0:Y:S02]  /*1760*/  SHFL.DOWN PT, R11, R0, 0x4, 0x1f ;  /* 0x08801f00000b7f89 */ /* 0x000e2400000e0000 */
[----:B0-----:R-:W-:-:S05]  /*1770*/  FADD R11, R0, R11 ;  /* 0x0000000b000b7221 */ /* 0x001fca0000000000 */
[----:B------:R-:W0:Y:S02]  /*1780*/  SHFL.DOWN PT, R2, R11, 0x2, 0x1f ;  /* 0x08401f000b027f89 */ /* 0x000e2400000e0000 */
[----:B0-----:R-:W-:-:S05]  /*1790*/  FADD R2, R11, R2 ;  /* 0x000000020b027221 */ /* 0x001fca0000000000 */
[----:B------:R-:W0:Y:S02]  /*17a0*/  SHFL.DOWN PT, R17, R2, 0x1, 0x1f ;  /* 0x08201f0002117f89 */ /* 0x000e2400000e0000 */
[----:B0-----:R-:W-:-:S05]  /*17b0*/  FADD R17, R2, R17 ;  /* 0x0000001102117221 */ /* 0x001fca0000000000 */
[----:B------:R0:W-:Y:S01]  /*17c0*/  @!P0 STS [R10], R17 ;  /* 0x000000110a008388 */ /* 0x0001e20000000800 */
[----:B------:R-:W-:Y:S01]  /*17d0*/  BAR.SYNC.DEFER_BLOCKING 0x0 ;  /* 0x0000000000007b1d */ /* 0x000fe20000010000 */
[----:B------:R-:W-:-:S13]  /*17e0*/  ISETP.GT.U32.AND P0, PT, R9, 0x1f, PT ;  /* 0x0000001f0900780c */ /* 0x000fda0003f04070 */
[----:B0-----:R-:W-:Y:S05]  /*17f0*/  @P0 BRA `(.L_x_87) ;  /* 0x0000000000500947 */ /* 0x001fea0003800000 */
[----:B------:R-:W-:Y:S01]  /*1800*/  ISETP.GT.U32.AND P0, PT, R9, 0x7, PT ;  /* 0x000000070900780c */ /* 0x000fe20003f04070 */
[----:B------:R-:W-:Y:S01]  /*1810*/  HFMA2 R0, -RZ, RZ, 0, 0 ;  /* 0x00000000ff007431 */ /* 0x000fe200000001ff */
[----:B------:R-:W-:-:S11]  /*1820*/  UMOV UR6, 0xffffffff ;  /* 0xffffffff00067882 */ /* 0x000fd60000000000 */
[----:B------:R-:W-:-:S05]  /*1830*/  @!P0 VIADD R13, R13, 0x24 ;  /* 0x000000240d0d8836 */ /* 0x000fca0000000000 */
[----:B------:R-:W-:-:S05]  /*1840*/  @!P0 LEA R2, R14, R13, 0x18 ;  /* 0x0000000d0e028211 */ /* 0x000fca00078ec0ff */
[----:B------:R-:W-:-:S05]  /*1850*/  @!P0 IMAD R2, R9, 0x4, R2 ;  /* 0x0000000409028824 */ /* 0x000fca00078e0202 */
[----:B------:R0:W1:Y:S01]  /*1860*/  @!P0 LDS R0, [R2] ;  /* 0x0000000002008984 */ /* 0x0000620000000800 */
[----:B------:R-:W-:Y:S01]  /*1870*/  ISETP.NE.AND P0, PT, R9, RZ, PT ;  /* 0x000000ff0900720c */ /* 0x000fe20003f05270 */
[----:B------:R-:W-:-:S12]  /*1880*/  BRA.DIV UR6, `(.L_x_88) ;  /* 0x0000000e066c7947 */ /* 0x000fd8000b800000 */
        /* <DEDUP_REMOVED lines=9> */
.L_x_115:
[----:B-1----:R-:W-:-:S05]  /*1920*/  FADD R13, R10, R13 ;  /* 0x0000000d0a0d7221 */ /* 0x002fca0000000000 */
[----:B------:R-:W-:-:S07]  /*1930*/  FSEL R3, R13, RZ, !P0 ;  /* 0x000000ff0d037208 */ /* 0x000fce0004000000 */
.L_x_87:
[----:B------:R-:W-:Y:S05]  /*1940*/  WARPSYNC.ALL ;  /* 0x0000000000007948 */ /* 0x000fea0003800000 */
[C---:B------:R-:W-:Y:S01]  /*1950*/  ISETP.NE.AND P0, PT, R9.reuse, RZ, PT ;  /* 0x000000ff0900720c */ /* 0x040fe20003f05270 */
[----:B------:R-:W-:Y:S01]  /*1960*/  BAR.SYNC.DEFER_BLOCKING 0x0 ;  /* 0x0000000000007b1d */ /* 0x000fe20000010000 */
[----:B------:R-:W-:Y:S02]  /*1970*/  I2FP.F32.S32 R11, UR7 ;  /* 0x00000007000b7c45 */ /* 0x000fe40008201400 */
[----:B------:R-:W-:-:S03]  /*1980*/  ISETP.GE.AND P2, PT, R9, UR7, PT ;  /* 0x0000000709007c0c */ /* 0x000fc6000bf46270 */
[----:B------:R-:W1:Y:S01]  /*1990*/  LDCU UR6, c[0x0][0x3a8] ;  /* 0x00007500ff0677ac */ /* 0x000e620008000800 */
[----:B------:R-:W2:Y:S05]  /*19a0*/  MUFU.RCP R0, R11 ;  /* 0x0000000b00007308 */ /* 0x000eaa0000001000 */
[----:B------:R3:W-:Y:S01]  /*19b0*/  @!P0 STS [R12+0x44], R3 ;  /* 0x000044030c008388 */ /* 0x0007e20000000800 */
[----:B-1----:R-:W-:Y:S02]  /*19c0*/  IMAD.U32 R14, RZ, RZ, UR6 ;  /* 0x00000006ff0e7e24 */ /* 0x002fe4000f8e00ff */
[----:B--2---:R-:W-:Y:S01]  /*19d0*/  FFMA R13, -R11, R0, 1 ;  /* 0x3f8000000b0d7423 */ /* 0x004fe20000000100 */
[----:B------:R-:W-:Y:S03]  /*19e0*/  BAR.SYNC.DEFER_BLOCKING 0x0 ;  /* 0x0000000000007b1d */ /* 0x000fe60000010000 */
[----:B------:R-:W-:-:S03]  /*19f0*/  FFMA R0, R0, R13, R0 ;  /* 0x0000000d00007223 */ /* 0x000fc60000000000 */
[----:B------:R-:W1:Y:S01]  /*1a00*/  FCHK P0, R14, R11 ;  /* 0x0000000b0e007302 */ /* 0x000e620000000000 */
[----:B0-----:R-:W-:-:S04]  /*1a10*/  FFMA R10, R0, UR6, RZ ;  /* 0x00000006000a7c23 */ /* 0x001fc800080000ff */
[----:B---3--:R-:W-:-:S04]  /*1a20*/  FFMA R3, -R11, R10, UR6 ;  /* 0x000000060b037e23 */ /* 0x008fc8000800010a */
[----:B------:R-:W-:Y:S01]  /*1a30*/  FFMA R10, R0, R3, R10 ;  /* 0x00000003000a7223 */ /* 0x000fe2000000000a */
[----:B------:R0:W2:Y:S01]  /*1a40*/  LDS R2, [R12+0x44] ;  /* 0x000044000c027984 */ /* 0x0000a20000000800 */
[----:B-1----:R-:W-:Y:S05]  /*1a50*/  @!P0 BRA `(.L_x_89) ;  /* 0x0000000000188947 */ /* 0x002fea0003800000 */
[----:B------:R-:W1:Y:S01]  /*1a60*/  LDCU UR6, c[0x0][0x3a8] ;  /* 0x00007500ff0677ac */ /* 0x000e620008000800 */
[----:B------:R-:W-:Y:S01]  /*1a70*/  IMAD.MOV.U32 R0, RZ, RZ, R11 ;  /* 0x000000ffff007224 */ /* 0x000fe200078e000b */
[----:B0-----:R-:W-:Y:S01]  /*1a80*/  MOV R12, 0x1ab0 ;  /* 0x00001ab0000c7802 */ /* 0x001fe20000000f00 */
[----:B-1----:R-:W-:-:S07]  /*1a90*/  IMAD.U32 R3, RZ, RZ, UR6 ;  /* 0x00000006ff037e24 */ /* 0x002fce000f8e00ff */
[----:B--2---:R-:W-:Y:S05]  /*1aa0*/  CALL.REL.NOINC `($__internal_2_$__cuda_sm3x_div_rn_noftz_f32_slowpath) ;  /* 0x0000000c00707944 */ /* 0x004fea0003c00000 */
[----:B------:R-:W-:-:S07]  /*1ab0*/  MOV R10, R0 ;  /* 0x00000000000a7202 */ /* 0x000fce0000000f00 */
.L_x_89:
[----:B------:R-:W-:Y:S05]  /*1ac0*/  @P2 EXIT ;  /* 0x000000000000294d */ /* 0x000fea0003800000 */
[----:B------:R-:W1:Y:S01]  /*1ad0*/  LDCU UR6, c[0x0][0x39c] ;  /* 0x00007380ff0677ac */ /* 0x000e620008000800 */
[----:B------:R-:W-:Y:S01]  /*1ae0*/  LOP3.LUT R15, RZ, R9, RZ, 0x33, !PT ;  /* 0x00000009ff0f7212 */ /* 0x000fe200078e33ff */
[----:B------:R-:W3:Y:S01]  /*1af0*/  LDC R11, c[0x0][0x3a8] ;  /* 0x0000ea00ff0b7b82 */ /* 0x000ee20000000800 */
[----:B------:R-:W-:Y:S03]  /*1b00*/  BSSY.RECONVERGENT B0, `(.L_x_90) ;  /* 0x000002e000007945 */ /* 0x000fe60003800200 */
[----:B-1----:R-:W-:Y:S01]  /*1b10*/  VIADD R15, R15, UR6 ;  /* 0x000000060f0f7c36 */ /* 0x002fe20008000000 */
[----:B------:R-:W1:Y:S04]  /*1b20*/  LDCU UR6, c[0x0][0x3a0] ;  /* 0x00007400ff0677ac */ /* 0x000e680008000800 */
[----:B------:R-:W-:Y:S01]  /*1b30*/  LOP3.LUT R0, R15, 0x300, RZ, 0xc0, !PT ;  /* 0x000003000f007812 */ /* 0x000fe200078ec0ff */
[----:B---3--:R-:W-:-:S03]  /*1b40*/  FADD R11, -R11, 1 ;  /* 0x3f8000000b0b7421 */ /* 0x008fc60000000100 */
[----:B------:R-:W-:-:S13]  /*1b50*/  ISETP.NE.AND P0, PT, R0, 0x300, PT ;  /* 0x000003000000780c */ /* 0x000fda0003f05270 */
[----:B-1----:R-:W-:Y:S05]  /*1b60*/  @!P0 BRA `(.L_x_91) ;  /* 0x00000000009c8947 */ /* 0x002fea0003800000 */
[----:B------:R-:W0:Y:S01]  /*1b70*/  LDCU.64 UR8, c[0x0][0x390] ;  /* 0x00007200ff0877ac */ /* 0x000e220008000a00 */
[----:B------:R-:W-:Y:S01]  /*1b80*/  LEA.HI R0, R15, 0x1, RZ, 0x18 ;  /* 0x000000010f007811 */ /* 0x000fe200078fc0ff */
[----:B------:R-:W-:-:S04]  /*1b90*/  IMAD.WIDE.U32 R6, R9, 0x4, R6 ;  /* 0x0000000409067825 */ /* 0x000fc800078e0006 */
[C---:B------:R-:W-:Y:S01]  /*1ba0*/  IMAD.SHL.U32 R3, R0.reuse, 0x100, RZ ;  /* 0x0000010000037824 */ /* 0x040fe200078e00ff */
[----:B------:R-:W-:Y:S01]  /*1bb0*/  LOP3.LUT R0, R0, 0x3, RZ, 0xc0, !PT ;  /* 0x0000000300007812 */ /* 0x000fe200078ec0ff */
[----:B------:R-:W-:-:S04]  /*1bc0*/  IMAD.IADD R20, R9, 0x1, -R8 ;  /* 0x0000000109147824 */ /* 0x000fc800078e0a08 */
[----:B------:R-:W-:Y:S01]  /*1bd0*/  IMAD.MOV R19, RZ, RZ, -R0 ;  /* 0x000000ffff137224 */ /* 0x000fe200078e0a00 */
[----:B0-----:R-:W-:Y:S02]  /*1be0*/  IADD3 R12, P0, PT, R6, UR8, RZ ;  /* 0x00000008060c7c10 */ /* 0x001fe4000ff1e0ff */
[----:B------:R-:W-:Y:S02]  /*1bf0*/  LOP3.LUT R6, R3, 0x300, RZ, 0xc0, !PT ;  /* 0x0000030003067812 */ /* 0x000fe400078ec0ff */
[----:B------:R-:W-:Y:S02]  /*1c00*/  IADD3.X R13, PT, PT, R7, UR9, RZ, P0, !PT ;  /* 0x00000009070d7c10 */ /* 0x000fe400087fe4ff */
[----:B------:R-:W-:-:S07]  /*1c10*/  IADD3 R9, PT, PT, R9, R6, RZ ;  /* 0x0000000609097210 */ /* 0x000fce0007ffe0ff */
.L_x_94:
[----:B-1----:R-:W-:Y:S02]  /*1c20*/  IMAD.MOV.U32 R6, RZ, RZ, R12 ;  /* 0x000000ffff067224 */ /* 0x002fe400078e000c */
[----:B------:R-:W-:-:S05]  /*1c30*/  IMAD.MOV.U32 R7, RZ, RZ, R13 ;  /* 0x000000ffff077224 */ /* 0x000fca00078e000d */
[----:B------:R-:W3:Y:S01]  /*1c40*/  LDG.E R3, desc[UR4][R6.64] ;  /* 0x0000000406037981 */ /* 0x000ee2000c1e1900 */
[----:B--2---:R-:W0:Y:S01]  /*1c50*/  MUFU.RCP R13, R2 ;  /* 0x00000002000d7308 */ /* 0x004e220000001000 */
[----:B------:R-:W-:Y:S01]  /*1c60*/  BSSY.RECONVERGENT B1, `(.L_x_92) ;  /* 0x000000b000017945 */ /* 0x000fe20003800200 */
[----:B0-----:R-:W-:-:S04]  /*1c70*/  FFMA R0, -R2, R13, 1 ;  /* 0x3f80000002007423 */ /* 0x001fc8000000010d */
[----:B------:R-:W-:Y:S02]  /*1c80*/  FFMA R0, R13, R0, R13 ;  /* 0x000000000d007223 */ /* 0x000fe4000000000d */
[----:B---3--:R-:W0:Y:S02]  /*1c90*/  FCHK P0, R3, R2 ;  /* 0x0000000203007302 */ /* 0x008e240000000000 */
[----:B------:R-:W-:-:S04]  /*1ca0*/  FFMA R13, R3, R0, RZ ;  /* 0x00000000030d7223 */ /* 0x000fc800000000ff */
[----:B------:R-:W-:-:S04]  /*1cb0*/  FFMA R12, -R2, R13, R3 ;  /* 0x0000000d020c7223 */ /* 0x000fc80000000103 */
[----:B------:R-:W-:Y:S01]  /*1cc0*/  FFMA R0, R0, R12, R13 ;  /* 0x0000000c00007223 */ /* 0x000fe2000000000d */
[----:B0-----:R-:W-:Y:S06]  /*1cd0*/  @!P0 BRA `(.L_x_93) ;  /* 0x00000000000c8947 */ /* 0x001fec0003800000 */
[----:B------:R-:W-:Y:S01]  /*1ce0*/  IMAD.MOV.U32 R0, RZ, RZ, R2 ;  /* 0x000000ffff007224 */ /* 0x000fe200078e0002 */
[----:B------:R-:W-:-:S07]  /*1cf0*/  MOV R12, 0x1d10 ;  /* 0x00001d10000c7802 */ /* 0x000fce0000000f00 */
[----:B------:R-:W-:Y:S05]  /*1d00*/  CALL.REL.NOINC `($__internal_2_$__cuda_sm3x_div_rn_noftz_f32_slowpath) ;  /* 0x0000000800d87944 */ /* 0x000fea0003c00000 */
.L_x_93:
[----:B------:R-:W-:Y:S05]  /*1d10*/  BSYNC.RECONVERGENT B1 ;  /* 0x0000000000017941 */ /* 0x000fea0003800200 */
.L_x_92:
[----:B------:R-:W-:Y:S01]  /*1d20*/  ISETP.NE.AND P0, PT, R20, RZ, PT ;  /* 0x000000ff1400720c */ /* 0x000fe20003f05270 */
[----:B------:R-:W-:Y:S01]  /*1d30*/  VIADD R19, R19, 0x1 ;  /* 0x0000000113137836 */ /* 0x000fe20000000000 */
[----:B------:R-:W-:Y:S01]  /*1d40*/  IADD3 R12, P1, PT, R6, 0x400, RZ ;  /* 0x00000400060c7810 */ /* 0x000fe20007f3e0ff */
[----:B------:R-:W-:Y:S01]  /*1d50*/  VIADD R20, R20, 0x100 ;  /* 0x0000010014147836 */ /* 0x000fe20000000000 */
[----:B------:R-:W-:Y:S02]  /*1d60*/  FSEL R3, RZ, 1, P0 ;  /* 0x3f800000ff037808 */ /* 0x000fe40000000000 */
[----:B------:R-:W-:Y:S02]  /*1d70*/  ISETP.NE.AND P0, PT, R19, RZ, PT ;  /* 0x000000ff1300720c */ /* 0x000fe40003f05270 */
[----:B------:R-:W-:Y:S01]  /*1d80*/  IADD3.X R13, PT, PT, RZ, R7, RZ, P1, !PT ;  /* 0x00000007ff0d7210 */ /* 0x000fe20000ffe4ff */
[----:B------:R-:W-:-:S04]  /*1d90*/  FFMA R3, R11, R3, R10 ;  /* 0x000000030b037223 */ /* 0x000fc8000000000a */
[----:B------:R-:W-:-:S04]  /*1da0*/  FADD R0, -R3, R0 ;  /* 0x0000000003007221 */ /* 0x000fc80000000100 */
[----:B------:R-:W-:-:S05]  /*1db0*/  FMUL R3, R0, UR6 ;  /* 0x0000000600037c20 */ /* 0x000fca0008400000 */
[----:B------:R1:W-:Y:S01]  /*1dc0*/  STG.E desc[UR4][R6.64], R3 ;  /* 0x0000000306007986 */ /* 0x0003e2000c101904 */
[----:B------:R-:W-:Y:S05]  /*1dd0*/  @P0 BRA `(.L_x_94) ;  /* 0xfffffffc00900947 */ /* 0x000fea000383ffff */
.L_x_91:
[----:B------:R-:W-:Y:S05]  /*1de0*/  BSYNC.RECONVERGENT B0 ;  /* 0x0000000000007941 */ /* 0x000fea0003800200 */
.L_x_90:
[----:B------:R-:W-:-:S13]  /*1df0*/  ISETP.GE.U32.AND P0, PT, R15, 0x300, PT ;  /* 0x000003000f00780c */ /* 0x000fda0003f06070 */
[----:B------:R-:W-:Y:S05]  /*1e00*/  @!P0 EXIT ;  /* 0x000000000000894d */ /* 0x000fea0003800000 */
[----:B------:R-:W-:Y:S01]  /*1e10*/  IMAD.IADD R15, R9, 0x1, -R8 ;  /* 0x00000001090f7824 */ /* 0x000fe200078e0a08 */
[----:B------:R-:W3:Y:S01]  /*1e20*/  LDCU UR6, c[0x0][0x3a0] ;  /* 0x00007400ff0677ac */ /* 0x000ee20008000800 */
[----:B------:R-:W4:Y:S05]  /*1e30*/  LDCU UR7, c[0x0][0x39c] ;  /* 0x00007380ff0777ac */ /* 0x000f2a0008000800 */
.L_x_103:
[----:B01----:R-:W-:-:S05]  /*1e40*/  IMAD.WIDE.U32 R6, R9, 0x4, R4 ;  /* 0x0000000409067825 */ /* 0x003fca00078e0004 */
[----:B------:R-:W5:Y:S01]  /*1e50*/  LDG.E R13, desc[UR4][R6.64] ;  /* 0x00000004060d7981 */ /* 0x000f62000c1e1900 */
[----:B--2---:R-:W1:Y:S01]  /*1e60*/  MUFU.RCP R3, R2 ;  /* 0x0000000200037308 */ /* 0x004e620000001000 */
[----:B------:R-:W-:Y:S01]  /*1e70*/  BSSY.RECONVERGENT B0, `(.L_x_95) ;  /* 0x000000c000007945 */ /* 0x000fe20003800200 */
[----:B-1----:R-:W-:-:S04]  /*1e80*/  FFMA R0, -R2, R3, 1 ;  /* 0x3f80000002007423 */ /* 0x002fc80000000103 */
[----:B------:R-:W-:Y:S02]  /*1e90*/  FFMA R0, R3, R0, R3 ;  /* 0x0000000003007223 */ /* 0x000fe40000000003 */
[----:B-----5:R-:W1:Y:S02]  /*1ea0*/  FCHK P0, R13, R2 ;  /* 0x000000020d007302 */ /* 0x020e640000000000 */
[----:B------:R-:W-:-:S04]  /*1eb0*/  FFMA R3, R0, R13, RZ ;  /* 0x0000000d00037223 */ /* 0x000fc800000000ff */
[----:B0-----:R-:W-:-:S04]  /*1ec0*/  FFMA R12, -R2, R3, R13 ;  /* 0x00000003020c7223 */ /* 0x001fc8000000010d */
[----:B------:R-:W-:Y:S01]  /*1ed0*/  FFMA R0, R0, R12, R3 ;  /* 0x0000000c00007223 */ /* 0x000fe20000000003 */
[----:B-1----:R-:W-:Y:S06]  /*1ee0*/  @!P0 BRA `(.L_x_96) ;  /* 0x0000000000108947 */ /* 0x002fec0003800000 */
[----:B------:R-:W-:Y:S01]  /*1ef0*/  IMAD.MOV.U32 R3, RZ, RZ, R13 ;  /* 0x000000ffff037224 */ /* 0x000fe200078e000d */
[----:B------:R-:W-:Y:S01]  /*1f00*/  MOV R12, 0x1f30 ;  /* 0x00001f30000c7802 */ /* 0x000fe20000000f00 */
[----:B------:R-:W-:-:S07]  /*1f10*/  IMAD.MOV.U32 R0, RZ, RZ, R2 ;  /* 0x000000ffff007224 */ /* 0x000fce00078e0002 */
[----:B---34-:R-:W-:Y:S05]  /*1f20*/  CALL.REL.NOINC `($__internal_2_$__cuda_sm3x_div_rn_noftz_f32_slowpath) ;  /* 0x0000000800507944 */ /* 0x018fea0003c00000 */
.L_x_96:
[----:B---34-:R-:W-:Y:S05]  /*1f30*/  BSYNC.RECONVERGENT B0 ;  /* 0x0000000000007941 */ /* 0x018fea0003800200 */
.L_x_95:
[----:B------:R-:W2:Y:S01]  /*1f40*/  LDG.E R17, desc[UR4][R6.64+0x400] ;  /* 0x0004000406117981 */ /* 0x000ea2000c1e1900 */
[----:B------:R-:W-:Y:S01]  /*1f50*/  ISETP.NE.AND P0, PT, R15, RZ, PT ;  /* 0x000000ff0f00720c */ /* 0x000fe20003f05270 */
[----:B------:R-:W0:Y:S01]  /*1f60*/  MUFU.RCP R13, R2 ;  /* 0x00000002000d7308 */ /* 0x000e220000001000 */
[----:B------:R-:W-:Y:S01]  /*1f70*/  BSSY.RECONVERGENT B0, `(.L_x_97) ;  /* 0x0000012000007945 */ /* 0x000fe20003800200 */
[----:B------:R-:W-:Y:S02]  /*1f80*/  IADD3 R19, PT, PT, R9, 0x100, RZ ;  /* 0x0000010009137810 */ /* 0x000fe40007ffe0ff */
[----:B------:R-:W-:-:S05]  /*1f90*/  FSEL R3, RZ, 1, P0 ;  /* 0x3f800000ff037808 */ /* 0x000fca0000000000 */
[----:B------:R-:W-:-:S04]  /*1fa0*/  FFMA R3, R11, R3, R10 ;  /* 0x000000030b037223 */ /* 0x000fc8000000000a */
[----:B------:R-:W-:-:S04]  /*1fb0*/  FADD R0, -R3, R0 ;  /* 0x0000000003007221 */ /* 0x000fc80000000100 */
[----:B------:R-:W-:Y:S01]  /*1fc0*/  FMUL R3, R0, UR6 ;  /* 0x0000000600037c20 */ /* 0x000fe20008400000 */
[----:B0-----:R-:W-:-:S04]  /*1fd0*/  FFMA R0, -R2, R13, 1 ;  /* 0x3f80000002007423 */ /* 0x001fc8000000010d */
[----:B------:R0:W-:Y:S01]  /*1fe0*/  STG.E desc[UR4][R6.64], R3 ;  /* 0x0000000306007986 */ /* 0x0001e2000c101904 */
[----:B------:R-:W-:Y:S01]  /*1ff0*/  FFMA R0, R13, R0, R13 ;  /* 0x000000000d007223 */ /* 0x000fe2000000000d */
[----:B--2---:R-:W1:Y:S03]  /*2000*/  FCHK P0, R17, R2 ;  /* 0x0000000211007302 */ /* 0x004e660000000000 */
[----:B------:R-:W-:-:S04]  /*2010*/  FFMA R13, R0, R17, RZ ;  /* 0x00000011000d7223 */ /* 0x000fc800000000ff */
[----:B------:R-:W-:-:S04]  /*2020*/  FFMA R12, -R2, R13, R17 ;  /* 0x0000000d020c7223 */ /* 0x000fc80000000111 */
[----:B------:R-:W-:Y:S01]  /*2030*/  FFMA R0, R0, R12, R13 ;  /* 0x0000000c00007223 */ /* 0x000fe2000000000d */
[----:B01----:R-:W-:Y:S06]  /*2040*/  @!P0 BRA `(.L_x_98) ;  /* 0x0000000000108947 */ /* 0x003fec0003800000 */
[----:B------:R-:W-:Y:S01]  /*2050*/  IMAD.MOV.U32 R3, RZ, RZ, R17 ;  /* 0x000000ffff037224 */ /* 0x000fe200078e0011 */
[----:B------:R-:W-:Y:S01]  /*2060*/  MOV R12, 0x2090 ;  /* 0x00002090000c7802 */ /* 0x000fe20000000f00 */
[----:B------:R-:W-:-:S07]  /*2070*/  IMAD.MOV.U32 R0, RZ, RZ, R2 ;  /* 0x000000ffff007224 */ /* 0x000fce00078e0002 */
[----:B------:R-:W-:Y:S05]  /*2080*/  CALL.REL.NOINC `($__internal_2_$__cuda_sm3x_div_rn_noftz_f32_slowpath) ;  /* 0x0000000400f87944 */ /* 0x000fea0003c00000 */
.L_x_98:
[----:B------:R-:W-:Y:S05]  /*2090*/  BSYNC.RECONVERGENT B0 ;  /* 0x0000000000007941 */ /* 0x000fea0003800200 */
.L_x_97:
[----:B------:R-:W2:Y:S01]  /*20a0*/  LDG.E R17, desc[UR4][R6.64+0x800] ;  /* 0x0008000406117981 */ /* 0x000ea2000c1e1900 */
[----:B------:R-:W-:Y:S01]  /*20b0*/  ISETP.NE.AND P0, PT, R19, R8, PT ;  /* 0x000000081300720c */ /* 0x000fe20003f05270 */
[----:B------:R-:W0:Y:S01]  /*20c0*/  MUFU.RCP R13, R2 ;  /* 0x00000002000d7308 */ /* 0x000e220000001000 */
[----:B------:R-:W-:Y:S01]  /*20d0*/  BSSY.RECONVERGENT B0, `(.L_x_99) ;  /* 0x0000012000007945 */ /* 0x000fe20003800200 */
[----:B------:R-:W-:Y:S01]  /*20e0*/  VIADD R19, R9, 0x200 ;  /* 0x0000020009137836 */ /* 0x000fe20000000000 */
        /* <DEDUP_REMOVED lines=13> */
[----:B------:R-:W-:Y:S02]  /*21c0*/  MOV R0, R2 ;  /* 0x0000000200007202 */ /* 0x000fe40000000f00 */
[----:B------:R-:W-:-:S07]  /*21d0*/  MOV R12, 0x21f0 ;  /* 0x000021f0000c7802 */ /* 0x000fce0000000f00 */
[----:B------:R-:W-:Y:S05]  /*21e0*/  CALL.REL.NOINC `($__internal_2_$__cuda_sm3x_div_rn_noftz_f32_slowpath) ;  /* 0x0000000400a07944 */ /* 0x000fea0003c00000 */
.L_x_100:
[----:B------:R-:W-:Y:S05]  /*21f0*/  BSYNC.RECONVERGENT B0 ;  /* 0x0000000000007941 */ /* 0x000fea0003800200 */
.L_x_99:
        /* <DEDUP_REMOVED lines=21> */
.L_x_102:
[----:B------:R-:W-:Y:S05]  /*2350*/  BSYNC.RECONVERGENT B0 ;  /* 0x0000000000007941 */ /* 0x000fea0003800200 */
.L_x_101:
[----:B------:R-:W-:Y:S01]  /*2360*/  ISETP.NE.AND P0, PT, R19, R8, PT ;  /* 0x000000081300720c */ /* 0x000fe20003f05270 */
[----:B------:R-:W-:Y:S01]  /*2370*/  VIADD R9, R9, 0x400 ;  /* 0x0000040009097836 */ /* 0x000fe20000000000 */
[----:B------:R-:W-:Y:S02]  /*2380*/  IADD3 R15, PT, PT, R15, 0x400, RZ ;  /* 0x000004000f0f7810 */ /* 0x000fe40007ffe0ff */
[----:B------:R-:W-:Y:S02]  /*2390*/  FSEL R3, RZ, 1, P0 ;  /* 0x3f800000ff037808 */ /* 0x000fe40000000000 */
[----:B------:R-:W-:-:S03]  /*23a0*/  ISETP.GE.AND P0, PT, R9, UR7, PT ;  /* 0x0000000709007c0c */ /* 0x000fc6000bf06270 */
[----:B------:R-:W-:-:S04]  /*23b0*/  FFMA R3, R11, R3, R10 ;  /* 0x000000030b037223 */ /* 0x000fc8000000000a */
[----:B------:R-:W-:-:S04]  /*23c0*/  FADD R0, -R3, R0 ;  /* 0x0000000003007221 */ /* 0x000fc80000000100 */
[----:B------:R-:W-:-:S05]  /*23d0*/  FMUL R3, R0, UR6 ;  /* 0x0000000600037c20 */ /* 0x000fca0008400000 */
[----:B------:R0:W-:Y:S01]  /*23e0*/  STG.E desc[UR4][R6.64+0xc00], R3 ;  /* 0x000c000306007986 */ /* 0x0001e2000c101904 */
[----:B------:R-:W-:Y:S05]  /*23f0*/  @!P0 BRA `(.L_x_103) ;  /* 0xfffffff800908947 */ /* 0x000fea000383ffff */
[----:B------:R-:W-:Y:S05]  /*2400*/  EXIT ;  /* 0x000000000000794d */ /* 0x000fea0003800000 */
.L_x_80:
[----:B------:R-:W-:Y:S02]  /*2410*/  IMAD.MOV.U32 R17, RZ, RZ, 0x10 ;  /* 0x00000010ff117424 */ /* 0x000fe400078e00ff */
[----:B------:R-:W-:Y:S02]  /*2420*/  IMAD.MOV.U32 R19, RZ, RZ, 0x1f ;  /* 0x0000001fff137424 */ /* 0x000fe400078e00ff */
[----:B------:R-:W-:-:S07]  /*2430*/  IMAD.MOV.U32 R14, RZ, RZ, -0x1 ;  /* 0xffffffffff0e7424 */ /* 0x000fce00078e00ff */
[----:B01----:R-:W-:Y:S05]  /*2440*/  WARPSYNC.COLLECTIVE R14, `(.L_x_104) ;  /* 0x000000000e087348 */ /* 0x003fea0003c00000 */
[----:B-1----:R1:W2:Y:S02]  /*2450*/  SHFL.DOWN P1, R13, R0, R17, R19 ;  /* 0x08000011000d7389 */ /* 0x0022a40000020013 */
[----:B012---:R-:W-:Y:S05]  /*2460*/  ENDCOLLECTIVE ;  /* 0x000000000000791b */ /* 0x007fea0003800000 */
.L_x_104:
[----:B------:R-:W-:Y:S02]  /*2470*/  IMAD.MOV.U32 R17, RZ, RZ, 0x8 ;  /* 0x00000008ff117424 */ /* 0x000fe400078e00ff */
[----:B------:R-:W-:-:S05]  /*2480*/  IMAD.MOV.U32 R3, RZ, RZ, R13 ;  /* 0x000000ffff037224 */ /* 0x000fca00078e000d */
[----:B------:R-:W-:-:S04]  /*2490*/  FMNMX R3, R3, R0, !PT ;  /* 0x0000000003037209 */ /* 0x000fc80007800000 */
[----:B------:R-:W-:-:S07]  /*24a0*/  MOV R0, R3 ;  /* 0x0000000300007202 */ /* 0x000fce0000000f00 */
[----:B------:R-:W-:Y:S05]  /*24b0*/  WARPSYNC.COLLECTIVE R14, `(.L_x_105) ;  /* 0x000000000e087348 */ /* 0x000fea0003c00000 */
[----:B------:R0:W1:Y:S02]  /*24c0*/  SHFL.DOWN P1, R13, R0, R17, R19 ;  /* 0x08000011000d7389 */ /* 0x0000640000020013 */
[----:B01----:R-:W-:Y:S05]  /*24d0*/  ENDCOLLECTIVE ;  /* 0x000000000000791b */ /* 0x003fea0003800000 */
.L_x_105:
[----:B------:R-:W-:Y:S02]  /*24e0*/  IMAD.MOV.U32 R17, RZ, RZ, 0x4 ;  /* 0x00000004ff117424 */ /* 0x000fe400078e00ff */
[----:B------:R-:W-:-:S05]  /*24f0*/  IMAD.MOV.U32 R2, RZ, RZ, R13 ;  /* 0x000000ffff027224 */ /* 0x000fca00078e000d */
[----:B------:R-:W-:-:S05]  /*2500*/  FMNMX R2, R3, R2, !PT ;  /* 0x0000000203027209 */ /* 0x000fca0007800000 */
[----:B------:R-:W-:-:S07]  /*2510*/  IMAD.MOV.U32 R0, RZ, RZ, R2 ;  /* 0x000000ffff007224 */ /* 0x000fce00078e0002 */
[----:B------:R-:W-:Y:S05]  /*2520*/  WARPSYNC.COLLECTIVE R14, `(.L_x_106) ;  /* 0x000000000e087348 */ /* 0x000fea0003c00000 */
[----:B------:R0:W1:Y:S02]  /*2530*/  SHFL.DOWN P1, R13, R0, R17, R19 ;  /* 0x08000011000d7389 */ /* 0x0000640000020013 */
[----:B01----:R-:W-:Y:S05]  /*2540*/  ENDCOLLECTIVE ;  /* 0x000000000000791b */ /* 0x003fea0003800000 */
.L_x_106:
[----:B------:R-:W-:Y:S01]  /*2550*/  IMAD.MOV.U32 R17, RZ, RZ, 0x2 ;  /* 0x00000002ff117424 */ /* 0x000fe200078e00ff */
[----:B------:R-:W-:-:S04]  /*2560*/  MOV R11, R13 ;  /* 0x0000000d000b7202 */ /* 0x000fc80000000f00 */
[----:B------:R-:W-:-:S05]  /*2570*/  FMNMX R11, R2, R11, !PT ;  /* 0x0000000b020b7209 */ /* 0x000fca0007800000 */
[----:B------:R-:W-:-:S07]  /*2580*/  IMAD.MOV.U32 R0, RZ, RZ, R11 ;  /* 0x000000ffff007224 */ /* 0x000fce00078e000b */
[----:B------:R-:W-:Y:S05]  /*2590*/  WARPSYNC.COLLECTIVE R14, `(.L_x_107) ;  /* 0x000000000e087348 */ /* 0x000fea0003c00000 */
[----:B------:R0:W1:Y:S02]  /*25a0*/  SHFL.DOWN P1, R13, R0, R17, R19 ;  /* 0x08000011000d7389 */ /* 0x0000640000020013 */
[----:B01----:R-:W-:Y:S05]  /*25b0*/  ENDCOLLECTIVE ;  /* 0x000000000000791b */ /* 0x003fea0003800000 */
.L_x_107:
[----:B------:R-:W-:Y:S02]  /*25c0*/  HFMA2 R17, -RZ, RZ, 0, 5.9604644775390625e-08 ;  /* 0x00000001ff117431 */ /* 0x000fe400000001ff */
[----:B------:R-:W-:-:S05]  /*25d0*/  IMAD.MOV.U32 R10, RZ, RZ, R13 ;  /* 0x000000ffff0a7224 */ /* 0x000fca00078e000d */
[----:B------:R-:W-:-:S05]  /*25e0*/  FMNMX R10, R11, R10, !PT ;  /* 0x0000000a0b0a7209 */ /* 0x000fca0007800000 */
[----:B------:R-:W-:-:S07]  /*25f0*/  IMAD.MOV.U32 R0, RZ, RZ, R10 ;  /* 0x000000ffff007224 */ /* 0x000fce00078e000a */
[----:B------:R-:W-:Y:S05]  /*2600*/  WARPSYNC.COLLECTIVE R14, `(.L_x_108) ;  /* 0x000000000e087348 */ /* 0x000fea0003c00000 */
[----:B------:R0:W1:Y:S02]  /*2610*/  SHFL.DOWN P1, R13, R0, R17, R19 ;  /* 0x08000011000d7389 */ /* 0x0000640000020013 */
[----:B01----:R-:W-:Y:S05]  /*2620*/  ENDCOLLECTIVE ;  /* 0x000000000000791b */ /* 0x003fea0003800000 */
.L_x_108:
[----:B------:R-:W-:Y:S05]  /*2630*/  BRA `(.L_x_109) ;  /* 0xffffffe800547947 */ /* 0x000fea000383ffff */
.L_x_88:
[----:B------:R-:W-:Y:S02]  /*2640*/  IMAD.MOV.U32 R17, RZ, RZ, 0x10 ;  /* 0x00000010ff117424 */ /* 0x000fe400078e00ff */
[----:B------:R-:W-:Y:S02]  /*2650*/  IMAD.MOV.U32 R19, RZ, RZ, 0x1f ;  /* 0x0000001fff137424 */ /* 0x000fe400078e00ff */
[----:B------:R-:W-:-:S07]  /*2660*/  IMAD.MOV.U32 R14, RZ, RZ, -0x1 ;  /* 0xffffffffff0e7424 */ /* 0x000fce00078e00ff */
[----:B01----:R-:W-:Y:S05]  /*2670*/  WARPSYNC.COLLECTIVE R14, `(.L_x_110) ;  /* 0x000000000e087348 */ /* 0x003fea0003c00000 */
[----:B-1----:R1:W2:Y:S02]  /*2680*/  SHFL.DOWN P1, R13, R0, R17, R19 ;  /* 0x08000011000d7389 */ /* 0x0022a40000020013 */
[----:B012---:R-:W-:Y:S05]  /*2690*/  ENDCOLLECTIVE ;  /* 0x000000000000791b */ /* 0x007fea0003800000 */
.L_x_110:
[----:B------:R-:W-:Y:S02]  /*26a0*/  IMAD.MOV.U32 R17, RZ, RZ, 0x8 ;  /* 0x00000008ff117424 */ /* 0x000fe400078e00ff */
[----:B------:R-:W-:-:S04]  /*26b0*/  IMAD.MOV.U32 R3, RZ, RZ, R13 ;  /* 0x000000ffff037224 */ /* 0x000fc800078e000d */
[----:B------:R-:W-:-:S05]  /*26c0*/  FADD R3, R3, R0 ;  /* 0x0000000003037221 */ /* 0x000fca0000000000 */
[----:B------:R-:W-:-:S07]  /*26d0*/  MOV R0, R3 ;  /* 0x0000000300007202 */ /* 0x000fce0000000f00 */
[----:B------:R-:W-:Y:S05]  /*26e0*/  WARPSYNC.COLLECTIVE R14, `(.L_x_111) ;  /* 0x000000000e087348 */ /* 0x000fea0003c00000 */
[----:B------:R0:W1:Y:S02]  /*26f0*/  SHFL.DOWN P1, R13, R0, R17, R19 ;  /* 0x08000011000d7389 */ /* 0x0000640000020013 */
[----:B01----:R-:W-:Y:S05]  /*2700*/  ENDCOLLECTIVE ;  /* 0x000000000000791b */ /* 0x003fea0003800000 */
.L_x_111:
[----:B------:R-:W-:Y:S02]  /*2710*/  IMAD.MOV.U32 R17, RZ, RZ, 0x4 ;  /* 0x00000004ff117424 */ /* 0x000fe400078e00ff */
[----:B------:R-:W-:-:S04]  /*2720*/  IMAD.MOV.U32 R2, RZ, RZ, R13 ;  /* 0x000000ffff027224 */ /* 0x000fc800078e000d */
[----:B------:R-:W-:-:S04]  /*2730*/  FADD R2, R3, R2 ;  /* 0x0000000203027221 */ /* 0x000fc80000000000 */
[----:B------:R-:W-:-:S07]  /*2740*/  IMAD.MOV.U32 R0, RZ, RZ, R2 ;  /* 0x000000ffff007224 */ /* 0x000fce00078e0002 */
[----:B------:R-:W-:Y:S05]  /*2750*/  WARPSYNC.COLLECTIVE R14, `(.L_x_112) ;  /* 0x000000000e087348 */ /* 0x000fea0003c00000 */
[----:B------:R0:W1:Y:S02]  /*2760*/  SHFL.DOWN P1, R13, R0, R17, R19 ;  /* 0x08000011000d7389 */ /* 0x0000640000020013 */
[----:B01----:R-:W-:Y:S05]  /*2770*/  ENDCOLLECTIVE ;  /* 0x000000000000791b */ /* 0x003fea0003800000 */
.L_x_112:
[----:B------:R-:W-:Y:S01]  /*2780*/  IMAD.MOV.U32 R17, RZ, RZ, 0x2 ;  /* 0x00000002ff117424 */ /* 0x000fe200078e00ff */
[----:B------:R-:W-:-:S05]  /*2790*/  MOV R11, R13 ;  /* 0x0000000d000b7202 */ /* 0x000fca0000000f00 */
[----:B------:R-:W-:-:S04]  /*27a0*/  FADD R11, R2, R11 ;  /* 0x0000000b020b7221 */ /* 0x000fc80000000000 */
[----:B------:R-:W-:-:S07]  /*27b0*/  IMAD.MOV.U32 R0, RZ, RZ, R11 ;  /* 0x000000ffff007224 */ /* 0x000fce00078e000b */
[----:B------:R-:W-:Y:S05]  /*27c0*/  WARPSYNC.COLLECTIVE R14, `(.L_x_113) ;  /* 0x000000000e087348 */ /* 0x000fea0003c00000 */
[----:B------:R0:W1:Y:S02]  /*27d0*/  SHFL.DOWN P1, R13, R0, R17, R19 ;  /* 0x08000011000d7389 */ /* 0x0000640000020013 */
[----:B01----:R-:W-:Y:S05]  /*27e0*/  ENDCOLLECTIVE ;  /* 0x000000000000791b */ /* 0x003fea0003800000 */
.L_x_113:
[----:B------:R-:W-:Y:S01]  /*27f0*/  MOV R17, 0x1 ;  /* 0x0000000100117802 */ /* 0x000fe20000000f00 */
[----:B------:R-:W-:-:S04]  /*2800*/  IMAD.MOV.U32 R10, RZ, RZ, R13 ;  /* 0x000000ffff0a7224 */ /* 0x000fc800078e000d */
[----:B------:R-:W-:-:S04]  /*2810*/  FADD R10, R11, R10 ;  /* 0x0000000a0b0a7221 */ /* 0x000fc80000000000 */
[----:B------:R-:W-:-:S07]  /*2820*/  IMAD.MOV.U32 R0, RZ, RZ, R10 ;  /* 0x000000ffff007224 */ /* 0x000fce00078e000a */
[----:B------:R-:W-:Y:S05]  /*2830*/  WARPSYNC.COLLECTIVE R14, `(.L_x_114) ;  /* 0x000000000e087348 */ /* 0x000fea0003c00000 */
[----:B------:R0:W1:Y:S02]  /*2840*/  SHFL.DOWN P1, R13, R0, R17, R19 ;  /* 0x08000011000d7389 */ /* 0x0000640000020013 */
[----:B01----:R-:W-:Y:S05]  /*2850*/  ENDCOLLECTIVE ;  /* 0x000000000000791b */ /* 0x003fea0003800000 */
.L_x_114:
[----:B------:R-:W-:Y:S05]  /*2860*/  BRA `(.L_x_115) ;  /* 0xfffffff0002c7947 */ /* 0x000fea000383ffff */
        .weak           $__internal_2_$__cuda_sm3x_div_rn_noftz_f32_slowpath
        .type           $__internal_2_$__cuda_sm3x_div_rn_noftz_f32_slowpath,@function
        .size           $__internal_2_$__cuda_sm3x_div_rn_noftz_f32_slowpath,(.L_x_188 - $__internal_2_$__cuda_sm3x_div_rn_noftz_f32_slowpath)
$__internal_2_$__cuda_sm3x_div_rn_noftz_f32_slowpath:
[----:B------:R-:W-:Y:S01]  /*2870*/  SHF.R.U32.HI R13, RZ, 0x17, R0 ;  /* 0x00000017ff0d7819 */ /* 0x000fe20000011600 */
[----:B------:R-:W-:Y:S01]  /*2880*/  BSSY.RECONVERGENT B2, `(.L_x_116) ;  /* 0x0000064000027945 */ /* 0x000fe20003800200 */
[----:B------:R-:W-:Y:S02]  /*2890*/  SHF.R.U32.HI R18, RZ, 0x17, R3 ;  /* 0x00000017ff127819 */ /* 0x000fe40000011603 */
[----:B------:R-:W-:Y:S02]  /*28a0*/  LOP3.LUT R13, R13, 0xff, RZ, 0xc0, !PT ;  /* 0x000000ff0d0d7812 */ /* 0x000fe400078ec0ff */
[----:B------:R-:W-:-:S03]  /*28b0*/  LOP3.LUT R18, R18, 0xff, RZ, 0xc0, !PT ;  /* 0x000000ff12127812 */ /* 0x000fc600078ec0ff */
[----:B------:R-:W-:Y:S02]  /*28c0*/  VIADD R16, R13, 0xffffffff ;  /* 0xffffffff0d107836 */ /* 0x000fe40000000000 */
[----:B------:R-:W-:-:S03]  /*28d0*/  VIADD R14, R18, 0xffffffff ;  /* 0xffffffff120e7836 */ /* 0x000fc60000000000 */
        /* <DEDUP_REMOVED lines=21> */
[----:B------:R-:W-:Y:S02]  /*2a30*/  ISETP.GE.AND P0, PT, R14, RZ, PT ;  /* 0x000000ff0e00720c */ /* 0x000fe40003f06270 */
[----:B------:R-:W-:-:S04]  /*2a40*/  IADD3 R14, PT, PT, R13, -0x1, RZ ;  /* 0xffffffff0d0e7810 */ /* 0x000fc80007ffe0ff */
[----:B------:R-:W-:-:S07]  /*2a50*/  ISETP.GE.AND P1, PT, R14, RZ, PT ;  /* 0x000000ff0e00720c */ /* 0x000fce0003f26270 */
[----:B------:R-:W-:Y:S02]  /*2a60*/  @P0 IMAD.MOV.U32 R14, RZ, RZ, RZ ;  /* 0x000000ffff0e0224 */ /* 0x000fe400078e00ff */
[----:B------:R-:W-:Y:S01]  /*2a70*/  @!P0 FFMA R3, R3, 1.84467440737095516160e+19, RZ ;  /* 0x5f80000003038823 */ /* 0x000fe200000000ff */
[----:B------:R-:W-:-:S03]  /*2a80*/  @!P0 IMAD.MOV.U32 R14, RZ, RZ, -0x40 ;  /* 0xffffffc0ff0e8424 */ /* 0x000fc600078e00ff */
[----:B------:R-:W-:Y:S01]  /*2a90*/  @!P1 FFMA R0, R0, 1.84467440737095516160e+19, RZ ;  /* 0x5f80000000009823 */ /* 0x000fe200000000ff */
[----:B------:R-:W-:-:S07]  /*2aa0*/  @!P1 VIADD R14, R14, 0x40 ;  /* 0x000000400e0e9836 */ /* 0x000fce0000000000 */
.L_x_117:
[----:B------:R-:W-:Y:S01]  /*2ab0*/  LEA R17, R13, 0xc0800000, 0x17 ;  /* 0xc08000000d117811 */ /* 0x000fe200078eb8ff */
[----:B------:R-:W-:Y:S01]  /*2ac0*/  BSSY.RECONVERGENT B3, `(.L_x_122) ;  /* 0x0000036000037945 */ /* 0x000fe20003800200 */
[----:B------:R-:W-:-:S03]  /*2ad0*/  IADD3 R18, PT, PT, R18, -0x7f, RZ ;  /* 0xffffff8112127810 */ /* 0x000fc60007ffe0ff */
[----:B------:R-:W-:Y:S02]  /*2ae0*/  IMAD.IADD R21, R0, 0x1, -R17 ;  /* 0x0000000100157824 */ /* 0x000fe400078e0a11 */
[C---:B------:R-:W-:Y:S02]  /*2af0*/  IMAD R0, R18.reuse, -0x800000, R3 ;  /* 0xff80000012007824 */ /* 0x040fe400078e0203 */
[----:B------:R0:W1:Y:S01]  /*2b00*/  MUFU.RCP R16, R21 ;  /* 0x0000001500107308 */ /* 0x0000620000001000 */
[----:B------:R-:W-:Y:S01]  /*2b10*/  FADD.FTZ R17, -R21, -RZ ;  /* 0x800000ff15117221 */ /* 0x000fe20000010100 */
[----:B0-----:R-:W-:-:S05]  /*2b20*/  IADD3 R21, PT, PT, R18, 0x7f, -R13 ;  /* 0x0000007f12157810 */ /* 0x001fca0007ffe80d */
[----:B------:R-:W-:Y:S02]  /*2b30*/  IMAD.IADD R21, R21, 0x1, R14 ;  /* 0x0000000115157824 */ /* 0x000fe400078e020e */
[----:B-1----:R-:W-:-:S04]  /*2b40*/  FFMA R23, R16, R17, 1 ;  /* 0x3f80000010177423 */ /* 0x002fc80000000011 */
[----:B------:R-:W-:-:S04]  /*2b50*/  FFMA R3, R16, R23, R16 ;  /* 0x0000001710037223 */ /* 0x000fc80000000010 */
[----:B------:R-:W-:-:S04]  /*2b60*/  FFMA R16, R0, R3, RZ ;  /* 0x0000000300107223 */ /* 0x000fc800000000ff */
[----:B------:R-:W-:-:S04]  /*2b70*/  FFMA R22, R17, R16, R0 ;  /* 0x0000001011167223 */ /* 0x000fc80000000000 */
[----:B------:R-:W-:-:S04]  /*2b80*/  FFMA R16, R3, R22, R16 ;  /* 0x0000001603107223 */ /* 0x000fc80000000010 */
[----:B------:R-:W-:-:S04]  /*2b90*/  FFMA R17, R17, R16, R0 ;  /* 0x0000001011117223 */ /* 0x000fc80000000000 */
        /* <DEDUP_REMOVED lines=17> */
[C---:B------:R-:W-:Y:S01]  /*2cb0*/  VIADD R17, R13.reuse, 0x20 ;  /* 0x000000200d117836 */ /* 0x040fe20000000000 */
[C---:B------:R-:W-:Y:S02]  /*2cc0*/  ISETP.NE.AND P3, PT, R13.reuse, RZ, PT ;  /* 0x000000ff0d00720c */ /* 0x040fe40003f65270 */
[----:B------:R-:W-:Y:S02]  /*2cd0*/  LOP3.LUT R18, R18, 0x7fffff, RZ, 0xc0, !PT ;  /* 0x007fffff12127812 */ /* 0x000fe400078ec0ff */
[----:B------:R-:W-:Y:S02]  /*2ce0*/  ISETP.NE.AND P1, PT, R13, RZ, PT ;  /* 0x000000ff0d00720c */ /* 0x000fe40003f25270 */
[----:B------:R-:W-:-:S02]  /*2cf0*/  LOP3.LUT R18, R18, 0x800000, RZ, 0xfc, !PT ;  /* 0x0080000012127812 */ /* 0x000fc400078efcff */
[----:B------:R-:W-:Y:S02]  /*2d00*/  IADD3 R13, PT, PT, -R13, RZ, RZ ;  /* 0x000000ff0d0d7210 */ /* 0x000fe40007ffe1ff */
[----:B------:R-:W-:Y:S02]  /*2d10*/  SHF.L.U32 R17, R18, R17, RZ ;  /* 0x0000001112117219 */ /* 0x000fe400000006ff */
[----:B------:R-:W-:Y:S02]  /*2d20*/  FSETP.NEU.FTZ.AND P0, PT, R14, R3, PT ;  /* 0x000000030e00720b */ /* 0x000fe40003f1d000 */
[----:B------:R-:W-:Y:S02]  /*2d30*/  SEL R3, R13, RZ, P3 ;  /* 0x000000ff0d037207 */ /* 0x000fe40001800000 */
[----:B------:R-:W-:Y:S02]  /*2d40*/  ISETP.NE.AND P1, PT, R17, RZ, P1 ;  /* 0x000000ff1100720c */ /* 0x000fe40000f25270 */
[----:B------:R-:W-:-:S02]  /*2d50*/  SHF.R.U32.HI R3, RZ, R3, R18 ;  /* 0x00000003ff037219 */ /* 0x000fc40000011612 */
[----:B------:R-:W-:Y:S02]  /*2d60*/  PLOP3.LUT P0, PT, P0, P1, PT, 0xf8, 0x8f ;  /* 0x00000000008f781c */ /* 0x000fe40000703f70 */
[----:B------:R-:W-:Y:S02]  /*2d70*/  SHF.R.U32.HI R14, RZ, 0x1, R3 ;  /* 0x00000001ff0e7819 */ /* 0x000fe40000011603 */
[----:B------:R-:W-:-:S04]  /*2d80*/  SEL R13, RZ, 0x1, !P0 ;  /* 0x00000001ff0d7807 */ /* 0x000fc80004000000 */
[----:B------:R-:W-:-:S04]  /*2d90*/  LOP3.LUT R16, R13, 0x1, R14, 0xf8, !PT ;  /* 0x000000010d107812 */ /* 0x000fc800078ef80e */
[----:B------:R-:W-:-:S05]  /*2da0*/  LOP3.LUT R3, R16, R3, RZ, 0xc0, !PT ;  /* 0x0000000310037212 */ /* 0x000fca00078ec0ff */
[----:B------:R-:W-:-:S05]  /*2db0*/  IMAD.IADD R3, R14, 0x1, R3 ;  /* 0x000000010e037824 */ /* 0x000fca00078e0203 */
[----:B------:R-:W-:Y:S01]  /*2dc0*/  LOP3.LUT R0, R3, R0, RZ, 0xfc, !PT ;  /* 0x0000000003007212 */ /* 0x000fe200078efcff */
[----:B------:R-:W-:Y:S06]  /*2dd0*/  BRA `(.L_x_125) ;  /* 0x0000000000107947 */ /* 0x000fec0003800000 */
.L_x_124:
[----:B------:R-:W-:-:S04]  /*2de0*/  LOP3.LUT R0, R0, 0x80000000, RZ, 0xc0, !PT ;  /* 0x8000000000007812 */ /* 0x000fc800078ec0ff */
[----:B------:R-:W-:Y:S01]  /*2df0*/  LOP3.LUT R0, R0, 0x7f800000, RZ, 0xfc, !PT ;  /* 0x7f80000000007812 */ /* 0x000fe200078efcff */
[----:B------:R-:W-:Y:S06]  /*2e00*/  BRA `(.L_x_125) ;  /* 0x0000000000047947 */ /* 0x000fec0003800000 */
.L_x_123:
[----:B------:R-:W-:-:S07]  /*2e10*/  IMAD R0, R21, 0x800000, R0 ;  /* 0x0080000015007824 */ /* 0x000fce00078e0200 */
.L_x_125:
[----:B------:R-:W-:Y:S05]  /*2e20*/  BSYNC.RECONVERGENT B3 ;  /* 0x0000000000037941 */ /* 0x000fea0003800200 */
.L_x_122:
[----:B------:R-:W-:Y:S05]  /*2e30*/  BRA `(.L_x_126) ;  /* 0x0000000000207947 */ /* 0x000fea0003800000 */
.L_x_121:
[----:B------:R-:W-:-:S04]  /*2e40*/  LOP3.LUT R0, R0, 0x80000000, R3, 0x48, !PT ;  /* 0x8000000000007812 */ /* 0x000fc800078e4803 */
[----:B------:R-:W-:Y:S01]  /*2e50*/  LOP3.LUT R0, R0, 0x7f800000, RZ, 0xfc, !PT ;  /* 0x7f80000000007812 */ /* 0x000fe200078efcff */
[----:B------:R-:W-:Y:S06]  /*2e60*/  BRA `(.L_x_126) ;  /* 0x0000000000147947 */ /* 0x000fec0003800000 */
.L_x_120:
[----:B------:R-:W-:Y:S01]  /*2e70*/  LOP3.LUT R0, R0, 0x80000000, R3, 0x48, !PT ;  /* 0x8000000000007812 */ /* 0x000fe200078e4803 */
[----:B------:R-:W-:Y:S06]  /*2e80*/  BRA `(.L_x_126) ;  /* 0x00000000000c7947 */ /* 0x000fec0003800000 */
.L_x_119:
[----:B------:R-:W0:Y:S01]  /*2e90*/  MUFU.RSQ R0, -QNAN ;  /* 0xffc0000000007908 */ /* 0x000e220000001400 */
[----:B------:R-:W-:Y:S05]  /*2ea0*/  BRA `(.L_x_126) ;  /* 0x0000000000047947 */ /* 0x000fea0003800000 */
.L_x_118:
[----:B------:R-:W-:-:S07]  /*2eb0*/  FADD.FTZ R0, R3, R0 ;  /* 0x0000000003007221 */ /* 0x000fce0000010000 */
.L_x_126:
[----:B------:R-:W-:Y:S05]  /*2ec0*/  BSYNC.RECONVERGENT B2 ;  /* 0x0000000000027941 */ /* 0x000fea0003800200 */
.L_x_116:
[----:B------:R-:W-:-:S04]  /*2ed0*/  IMAD.MOV.U32 R13, RZ, RZ, 0x0 ;  /* 0x00000000ff0d7424 */ /* 0x000fc800078e00ff */
[----:B0-----:R-:W-:Y:S05]  /*2ee0*/  RET.REL.NODEC R12 `(_ZN36_GLOBAL__N__8bad3e22_4_k_cu_7aaff6f020ce_bwd_logits_kernelILi256EEEvPKfPKiPfiifif) ;  /* 0xffffffd00c447950 */ /* 0x001fea0003c3ffff */
.L_x_127:
        /* <DEDUP_REMOVED lines=9> */
.L_x_188:


//--------------------- .text._ZN36_GLOBAL__N__8bad3e22_4_k_cu_7aaff6f020ce_fwd_logits_kernelILi256EEEvPKfPKiPfiiif --------------------------
	.section	.text._ZN36_GLOBAL__N__8bad3e22_4_k_cu_7aaff6f020ce_fwd_logits_kernelILi256EEEvPKfPKiPfiiif,"ax",@progbits
	.align	128
.text._ZN36_GLOBAL__N__8bad3e22_4_k_cu_7aaff6f020ce_fwd_logits_kernelILi256EEEvPKfPKiPfiiif:
        .type           _ZN36_GLOBAL__N__8bad3e22_4_k_cu_7aaff6f020ce_fwd_logits_kernelILi256EEEvPKfPKiPfiiif,@function
        .size           _ZN36_GLOBAL__N__8bad3e22_4_k_cu_7aaff6f020ce_fwd_logits_kernelILi256EEEvPKfPKiPfiiif,(.L_x_190 - _ZN36_GLOBAL__N__8bad3e22_4_k_cu_7aaff6f020ce_fwd_logits_kernelILi256EEEvPKfPKiPfiiif)
        .other          _ZN36_GLOBAL__N__8bad3e22_4_k_cu_7aaff6f020ce_fwd_logits_kernelILi256EEEvPKfPKiPfiiif,@"STO_CUDA_ENTRY STV_DEFAULT"
_ZN36_GLOBAL__N__8bad3e22_4_k_cu_7aaff6f020ce_fwd_logits_kernelILi256EEEvPKfPKiPfiiif:
        /* <DEDUP_REMOVED lines=19> */
.L_x_128:
[----:B------:R-:W0:Y:S01]  /*0130*/  S2R R11, SR_TID.X ;  /* 0x00000000000b7919 */ /* 0x000e220000002100 */
[----:B------:R-:W1:Y:S01]  /*0140*/  LDC R13, c[0x0][0x39c] ;  /* 0x0000e700ff0d7b82 */ /* 0x000e620000000800 */
[----:B------:R-:W-:Y:S01]  /*0150*/  BSSY.RECONVERGENT B0, `(.L_x_129) ;  /* 0x000006e000007945 */ /* 0x000fe20003800200 */
[----:B------:R-:W-:-:S06]  /*0160*/  MOV R10, 0xff800000 ;  /* 0xff800000000a7802 */ /* 0x000fcc0000000f00 */
[----:B------:R-:W2:Y:S01]  /*0170*/  LDC.64 R6, c[0x0][0x380] ;  /* 0x0000e000ff067b82 */ /* 0x000ea20000000a00 */
[----:B-1----:R-:W-:-:S04]  /*0180*/  IMAD R4, R8, R13, RZ ;  /* 0x0000000d08047224 */ /* 0x002fc800078e02ff */
[----:B------:R-:W-:Y:S01]  /*0190*/  IMAD.WIDE R4, R4, 0x4, RZ ;  /* 0x0000000404047825 */ /* 0x000fe200078e02ff */
[----:B0-----:R-:W-:Y:S02]  /*01a0*/  ISETP.GE.AND P0, PT, R11, R13, PT ;  /* 0x0000000d0b00720c */ /* 0x001fe40003f06270 */
[----:B--2---:R-:W-:-:S04]  /*01b0*/  IADD3 R2, P1, PT, R4, R6, RZ ;  /* 0x0000000604027210 */ /* 0x004fc80007f3e0ff */
[----:B------:R-:W-:-:S07]  /*01c0*/  IADD3.X R3, PT, PT, R5, R7, RZ, P1, !PT ;  /* 0x0000000705037210 */ /* 0x000fce0000ffe4ff */
[----:B------:R-:W-:Y:S05]  /*01d0*/  @P0 BRA `(.L_x_130) ;  /* 0x0000000400940947 */ /* 0x000fea0003800000 */
[----:B------:R-:W-:Y:S01]  /*01e0*/  LOP3.LUT R0, RZ, R11, RZ, 0x33, !PT ;  /* 0x0000000bff007212 */ /* 0x000fe200078e33ff */
[----:B------:R-:W-:Y:S03]  /*01f0*/  BSSY.RECONVERGENT B1, `(.L_x_131) ;  /* 0x0000031000017945 */ /* 0x000fe60003800200 */
[----:B------:R-:W-:Y:S01]  /*0200*/  IADD3 R10, PT, PT, R0, R13, RZ ;  /* 0x0000000d000a7210 */ /* 0x000fe20007ffe0ff */
[----:B------:R-:W-:-:S03]  /*0210*/  IMAD.MOV.U32 R13, RZ, RZ, R11 ;  /* 0x000000ffff0d7224 */ /* 0x000fc600078e000b */
[C---:B------:R-:W-:Y:S02]  /*0220*/  ISETP.GE.U32.AND P0, PT, R10.reuse, 0xf00, PT ;  /* 0x00000f000a00780c */ /* 0x040fe40003f06070 */
[----:B------:R-:W-:Y:S02]  /*0230*/  LEA.HI R0, R10, 0x1, RZ, 0x18 ;  /* 0x000000010a007811 */ /* 0x000fe400078fc0ff */
[----:B------:R-:W-:Y:S02]  /*0240*/  MOV R10, 0xff800000 ;  /* 0xff800000000a7802 */ /* 0x000fe40000000f00 */
[----:B------:R-:W-:-:S04]  /*0250*/  LOP3.LUT R24, R0, 0xf, RZ, 0xc0, !PT ;  /* 0x0000000f00187812 */ /* 0x000fc800078ec0ff */
[----:B------:R-:W-:-:S03]  /*0260*/  ISETP.NE.AND P1, PT, R24, RZ, PT ;  /* 0x000000ff1800720c */ /* 0x000fc60003f25270 */
[----:B------:R-:W-:Y:S10]  /*0270*/  @!P0 BRA `(.L_x_132) ;  /* 0x0000000000a08947 */ /* 0x000ff40003800000 */
[----:B------:R-:W-:Y:S01]  /*0280*/  IMAD.WIDE.U32 R12, R11, 0x4, R4 ;  /* 0x000000040b0c7825 */ /* 0x000fe200078e0004 */
[----:B------:R-:W-:Y:S02]  /*0290*/  MOV R10, 0xff800000 ;  /* 0xff800000000a7802 */ /* 0x000fe40000000f00 */
[----:B------:R-:W-:Y:S02]  /*02a0*/  IADD3 R6, P0, PT, R12, R6, RZ ;  /* 0x000000060c067210 */ /* 0x000fe40007f1e0ff */
[----:B------:R-:W-:Y:S02]  /*02b0*/  LOP3.LUT R12, R0, 0x1fffff0, RZ, 0xc0, !PT ;  /* 0x01fffff0000c7812 */ /* 0x000fe400078ec0ff */
[----:B------:R-:W-:Y:S02]  /*02c0*/  IADD3 R14, P2, PT, R6, 0x2000, RZ ;  /* 0x00002000060e7810 */ /* 0x000fe40007f5e0ff */
[----:B------:R-:W-:Y:S02]  /*02d0*/  IADD3 R12, PT, PT, -R12, RZ, RZ ;  /* 0x000000ff0c0c7210 */ /* 0x000fe40007ffe1ff */
[----:B------:R-:W-:-:S02]  /*02e0*/  IADD3.X R15, PT, PT, RZ, R13, R7, P2, P0 ;  /* 0x0000000dff0f7210 */ /* 0x000fc400017e0407 */
[----:B------:R-:W-:-:S07]  /*02f0*/  MOV R13, R11 ;  /* 0x0000000b000d7202 */ /* 0x000fce0000000f00 */
.L_x_133:
[----:B------:R-:W-:Y:S01]  /*0300*/  MOV R6, R14 ;  /* 0x0000000e00067202 */ /* 0x000fe20000000f00 */
        /* <DEDUP_REMOVED lines=17> */
[----:B------:R-:W3:Y:S04]  /*0420*/  LDG.E.CONSTANT R23, desc[UR8][R6.64+0x1800] ;  /* 0x0018000806177981 */ /* 0x000ee8000c1e9900 */
[----:B------:R-:W3:Y:S01]  /*0430*/  LDG.E.CONSTANT R22, desc[UR8][R6.64+0x1c00] ;  /* 0x001c000806167981 */ /* 0x000ee2000c1e9900 */
[----:B----4-:R-:W-:Y:S02]  /*0440*/  FMNMX3 R14, R26, R14, R15, !PT ;  /* 0x0000000e1a0e7276 */ /* 0x010fe4000780000f */
[----:B------:R-:W-:-:S02]  /*0450*/  IADD3 R12, PT, PT, R12, 0x10, RZ ;  /* 0x000000100c0c7810 */ /* 0x000fc40007ffe0ff */
[----:B-----5:R-:W-:Y:S02]  /*0460*/  FMNMX3 R14, R14, R16, R17, !PT ;  /* 0x000000100e0e7276 */ /* 0x020fe40007800011 */
[----:B------:R-:W-:Y:S02]  /*0470*/  ISETP.NE.AND P0, PT, R12, RZ, PT ;  /* 0x000000ff0c00720c */ /* 0x000fe40003f05270 */
[----:B------:R-:W-:Y:S02]  /*0480*/  FMNMX3 R14, R14, R18, R19, !PT ;  /* 0x000000120e0e7276 */ /* 0x000fe40007800013 */
[----:B------:R-:W-:Y:S02]  /*0490*/  IADD3 R13, PT, PT, R13, 0x1000, RZ ;  /* 0x000010000d0d7810 */ /* 0x000fe40007ffe0ff */
[----:B--2---:R-:W-:Y:S02]  /*04a0*/  FMNMX3 R10, R14, R21, R10, !PT ;  /* 0x000000150e0a7276 */ /* 0x004fe4000780000a */
[----:B------:R-:W-:-:S02]  /*04b0*/  IADD3 R14, P2, PT, R6, 0x4000, RZ ;  /* 0x00004000060e7810 */ /* 0x000fc40007f5e0ff */
[----:B---3--:R-:W-:Y:S02]  /*04c0*/  FMNMX3 R10, R10, R25, R20, !PT ;  /* 0x000000190a0a7276 */ /* 0x008fe40007800014 */
[----:B------:R-:W-:Y:S02]  /*04d0*/  IADD3.X R15, PT, PT, RZ, R7, RZ, P2, !PT ;  /* 0x00000007ff0f7210 */ /* 0x000fe400017fe4ff */
[----:B------:R-:W-:Y:S01]  /*04e0*/  FMNMX3 R10, R10, R23, R22, !PT ;  /* 0x000000170a0a7276 */ /* 0x000fe20007800016 */
[----:B------:R-:W-:Y:S06]  /*04f0*/  @P0 BRA `(.L_x_133) ;  /* 0xfffffffc00800947 */ /* 0x000fec000383ffff */
.L_x_132:
[----:B------:R-:W-:Y:S05]  /*0500*/  BSYNC.RECONVERGENT B1 ;  /* 0x0000000000017941 */ /* 0x000fea0003800200 */
.L_x_131:
        /* <DEDUP_REMOVED lines=15> */
[----:B------:R-:W-:-:S02]  /*0600*/  IADD3 R13, PT, PT, R13, 0x800, RZ ;  /* 0x000008000d0d7810 */ /* 0x000fc40007ffe0ff */
[----:B--2---:R-:W-:-:S04]  /*0610*/  FMNMX3 R12, R10, R15, R12, !PT ;  /* 0x0000000f0a0c7276 */ /* 0x004fc8000780000c */
[----:B---3--:R-:W-:-:S04]  /*0620*/  FMNMX3 R12, R12, R17, R14, !PT ;  /* 0x000000110c0c7276 */ /* 0x008fc8000780000e */
[----:B----4-:R-:W-:-:S04]  /*0630*/  FMNMX3 R12, R12, R19, R16, !PT ;  /* 0x000000130c0c7276 */ /* 0x010fc80007800010 */
[----:B-----5:R-:W-:-:S07]  /*0640*/  FMNMX3 R10, R12, R21, R18, !PT ;  /* 0x000000150c0a7276 */ /* 0x020fce0007800012 */
.L_x_135:
[----:B------:R-:W-:Y:S05]  /*0650*/  BSYNC.RECONVERGENT B1 ;  /* 0x0000000000017941 */ /* 0x000fea0003800200 */
.L_x_134:
        /* <DEDUP_REMOVED lines=11> */
[----:B------:R-:W-:Y:S01]  /*0710*/  VIADD R13, R13, 0x400 ;  /* 0x000004000d0d7836 */ /* 0x000fe20000000000 */
[----:B--2---:R-:W-:-:S04]  /*0720*/  FMNMX3 R10, R10, R15, R12, !PT ;  /* 0x0000000f0a0a7276 */ /* 0x004fc8000780000c */
[----:B---3--:R-:W-:-:S07]  /*0730*/  FMNMX3 R10, R10, R17, R14, !PT ;  /* 0x000000110a0a7276 */ /* 0x008fce000780000e */
.L_x_137:
[----:B------:R-:W-:Y:S05]  /*0740*/  BSYNC.RECONVERGENT B1 ;  /* 0x0000000000017941 */ /* 0x000fea0003800200 */
.L_x_136:
[----:B------:R-:W-:Y:S05]  /*0750*/  @!P1 BRA `(.L_x_130) ;  /* 0x0000000000349947 */ /* 0x000fea0003800000 */
[----:B------:R-:W0:Y:S01]  /*0760*/  LDCU.64 UR4, c[0x0][0x380] ;  /* 0x00007000ff0477ac */ /* 0x000e220008000a00 */
[----:B------:R-:W-:Y:S01]  /*0770*/  IMAD.WIDE.U32 R6, R13, 0x4, R4 ;  /* 0x000000040d067825 */ /* 0x000fe200078e0004 */
[----:B------:R-:W-:Y:S02]  /*0780*/  IADD3 R0, PT, PT, -R0, RZ, RZ ;  /* 0x000000ff00007210 */ /* 0x000fe40007ffe1ff */
[----:B0-----:R-:W-:-:S04]  /*0790*/  IADD3 R6, P0, PT, R6, UR4, RZ ;  /* 0x0000000406067c10 */ /* 0x001fc8000ff1e0ff */
[----:B------:R-:W-:-:S09]  /*07a0*/  IADD3.X R13, PT, PT, R7, UR5, RZ, P0, !PT ;  /* 0x00000005070d7c10 */ /* 0x000fd200087fe4ff */
.L_x_138:
[----:B------:R-:W-:-:S06]  /*07b0*/  MOV R7, R13 ;  /* 0x0000000d00077202 */ /* 0x000fcc0000000f00 */
[----:B------:R0:W2:Y:S01]  /*07c0*/  LDG.E.CONSTANT R7, desc[UR8][R6.64] ;  /* 0x0000000806077981 */ /* 0x0000a2000c1e9900 */
[----:B------:R-:W-:-:S04]  /*07d0*/  IADD3 R0, PT, PT, R0, 0x1, RZ ;  /* 0x0000000100007810 */ /* 0x000fc80007ffe0ff */
[----:B------:R-:W-:Y:S02]  /*07e0*/  ISETP.NE.AND P0, PT, R0, RZ, PT ;  /* 0x000000ff0000720c */ /* 0x000fe40003f05270 */
[----:B0-----:R-:W-:-:S04]  /*07f0*/  IADD3 R6, P1, PT, R6, 0x400, RZ ;  /* 0x0000040006067810 */ /* 0x001fc80007f3e0ff */
[----:B------:R-:W-:Y:S02]  /*0800*/  IADD3.X R13, PT, PT, RZ, R13, RZ, P1, !PT ;  /* 0x0000000dff0d7210 */ /* 0x000fe40000ffe4ff */
[----:B--2---:R-:W-:-:S05]  /*0810*/  FMNMX R10, R7, R10, !PT ;  /* 0x0000000a070a7209 */ /* 0x004fca0007800000 */
[----:B------:R-:W-:Y:S05]  /*0820*/  @P0 BRA `(.L_x_138) ;  /* 0xfffffffc00e00947 */ /* 0x000fea000383ffff */
.L_x_130:
[----:B------:R-:W-:Y:S05]  /*0830*/  BSYNC.RECONVERGENT B0 ;  /* 0x0000000000007941 */ /* 0x000fea0003800200 */
.L_x_129:
[----:B------:R-:W0:Y:S02]  /*0840*/  SHFL.DOWN PT, R7, R10, 0x10, 0x1f ;  /* 0x0a001f000a077f89 */ /* 0x000e2400000e0000 */
[----:B0-----:R-:W-:-:S05]  /*0850*/  FMNMX R7, R7, R10, !PT ;  /* 0x0000000a07077209 */ /* 0x001fca0007800000 */
[----:B------:R-:W0:Y:S02]  /*0860*/  SHFL.DOWN PT, R0, R7, 0x8, 0x1f ;  /* 0x09001f0007007f89 */ /* 0x000e2400000e0000 */
[----:B0-----:R-:W-:Y:S02]  /*0870*/  FMNMX R6, R7, R0, !PT ;  /* 0x0000000007067209 */ /* 0x001fe40007800000 */
[----:B------:R-:W-:-:S03]  /*0880*/  LOP3.LUT P0, R0, R11, 0x1f, RZ, 0xc0, !PT ;  /* 0x0000001f0b007812 */ /* 0x000fc6000780c0ff */
[----:B------:R-:W0:Y:S10]  /*0890*/  SHFL.DOWN PT, R13, R6, 0x4, 0x1f ;  /* 0x08801f00060d7f89 */ /* 0x000e3400000e0000 */
[----:B------:R-:W1:Y:S01]  /*08a0*/  @!P0 S2R R17, SR_CgaCtaId ;  /* 0x0000000000118919 */ /* 0x000e620000008800 */
[----:B------:R-:W-:-:S02]  /*08b0*/  @!P0 MOV R10, 0x400 ;  /* 0x00000400000a8802 */ /* 0x000fc40000000f00 */
[----:B0-----:R-:W-:Y:S02]  /*08c0*/  FMNMX R13, R6, R13, !PT ;  /* 0x0000000d060d7209 */ /* 0x001fe40007800000 */
[----:B------:R-:W-:-:S03]  /*08d0*/  MOV R6, 0xff800000 ;  /* 0xff80000000067802 */ /* 0x000fc60000000f00 */
[----:B------:R-:W0:Y:S01]  /*08e0*/  SHFL.DOWN PT, R12, R13, 0x2, 0x1f ;  /* 0x08401f000d0c7f89 */ /* 0x000e2200000e0000 */
[----:B-1----:R-:W-:Y:S02]  /*08f0*/  @!P0 LEA R7, R17, R10, 0x18 ;  /* 0x0000000a11078211 */ /* 0x002fe400078ec0ff */
[----:B0-----:R-:W-:Y:S02]  /*0900*/  FMNMX R14, R13, R12, !PT ;  /* 0x0000000c0d0e7209 */ /* 0x001fe40007800000 */
[----:B------:R-:W-:-:S03]  /*0910*/  SHF.R.U32.HI R12, RZ, 0x5, R11 ;  /* 0x00000005ff0c7819 */ /* 0x000fc6000001160b */
[----:B------:R-:W0:Y:S02]  /*0920*/  SHFL.DOWN PT, R15, R14, 0x1, 0x1f ;  /* 0x08201f000e0f7f89 */ /* 0x000e2400000e0000 */
[----:B------:R-:W-:Y:S01]  /*0930*/  @!P0 IMAD R7, R12, 0x4, R7 ;  /* 0x000000040c078824 */ /* 0x000fe200078e0207 */
[----:B0-----:R-:W-:-:S05]  /*0940*/  FMNMX R10, R14, R15, !PT ;  /* 0x0000000f0e0a7209 */ /* 0x001fca0007800000 */
[----:B------:R0:W-:Y:S01]  /*0950*/  @!P0 STS [R7], R10 ;  /* 0x0000000a07008388 */ /* 0x0001e20000000800 */
[----:B------:R-:W-:Y:S01]  /*0960*/  BAR.SYNC.DEFER_BLOCKING 0x0 ;  /* 0x0000000000007b1d */ /* 0x000fe20000010000 */
[----:B------:R-:W-:-:S13]  /*0970*/  ISETP.GT.U32.AND P0, PT, R11, 0x1f, PT ;  /* 0x0000001f0b00780c */ /* 0x000fda0003f04070 */
[----:B0-----:R-:W-:Y:S05]  /*0980*/  @P0 BRA `(.L_x_139) ;  /* 0x0000000000540947 */ /* 0x001fea0003800000 */
[----:B------:R-:W-:Y:S01]  /*0990*/  ISETP.GT.U32.AND P0, PT, R11, 0x7, PT ;  /* 0x000000070b00780c */ /* 0x000fe20003f04070 */
[----:B------:R-:W-:Y:S01]  /*09a0*/  UMOV UR4, 0xffffffff ;  /* 0xffffffff00047882 */ /* 0x000fe20000000000 */
[----:B------:R-:W-:-:S11]  /*09b0*/  MOV R10, 0xff800000 ;  /* 0xff800000000a7802 */ /* 0x000fd60000000f00 */
[----:B------:R-:W0:Y:S01]  /*09c0*/  @!P0 S2R R7, SR_CgaCtaId ;  /* 0x0000000000078919 */ /* 0x000e220000008800 */
[----:B------:R-:W-:-:S04]  /*09d0*/  @!P0 MOV R6, 0x400 ;  /* 0x0000040000068802 */ /* 0x000fc80000000f00 */
[----:B0-----:R-:W-:-:S04]  /*09e0*/  @!P0 LEA R6, R7, R6, 0x18 ;  /* 0x0000000607068211 */ /* 0x001fc800078ec0ff */
[----:B------:R-:W-:-:S05]  /*09f0*/  @!P0 LEA R6, R11, R6, 0x2 ;  /* 0x000000060b068211 */ /* 0x000fca00078e10ff */
[----:B------:R0:W1:Y:S01]  /*0a00*/  @!P0 LDS R10, [R6] ;  /* 0x00000000060a8984 */ /* 0x0000620000000800 */
[----:B------:R-:W-:Y:S05]  /*0a10*/  BRA.DIV UR4, `(.L_x_140) ;  /* 0x0000001e04ac7947 */ /* 0x000fea000b800000 */
[----:B-1----:R-:W1:Y:S02]  /*0a20*/  SHFL.DOWN PT, R15, R10, 0x10, 0x1f ;  /* 0x0a001f000a0f7f89 */ /* 0x002e6400000e0000 */
[----:B-1----:R-:W-:-:S05]  /*0a30*/  FMNMX R15, R15, R10, !PT ;  /* 0x0000000a0f0f7209 */ /* 0x002fca0007800000 */
[----:B------:R-:W1:Y:S02]  /*0a40*/  SHFL.DOWN PT, R14, R15, 0x8, 0x1f ;  /* 0x09001f000f0e7f89 */ /* 0x000e6400000e0000 */
[----:B-1----:R-:W-:-:S05]  /*0a50*/  FMNMX R14, R15, R14, !PT ;  /* 0x0000000e0f0e7209 */ /* 0x002fca0007800000 */
[----:B------:R-:W1:Y:S02]  /*0a60*/  SHFL.DOWN PT, R17, R14, 0x4, 0x1f ;  /* 0x08801f000e117f89 */ /* 0x000e6400000e0000 */
[----:B-1----:R-:W-:-:S05]  /*0a70*/  FMNMX R17, R14, R17, !PT ;  /* 0x000000110e117209 */ /* 0x002fca0007800000 */
[----:B------:R-:W1:Y:S02]  /*0a80*/  SHFL.DOWN PT, R16, R17, 0x2, 0x1f ;  /* 0x08401f0011107f89 */ /* 0x000e6400000e0000 */
[----:B-1----:R-:W-:-:S05]  /*0a90*/  FMNMX R16, R17, R16, !PT ;  /* 0x0000001011107209 */ /* 0x002fca0007800000 */
[----:B------:R1:W2:Y:S02]  /*0aa0*/  SHFL.DOWN PT, R19, R16, 0x1, 0x1f ;  /* 0x08201f0010137f89 */ /* 0x0002a400000e0000 */
.L_x_163:
[----:B------:R-:W-:Y:S02]  /*0ab0*/  ISETP.NE.AND P0, PT, R11, RZ, PT ;  /* 0x000000ff0b00720c */ /* 0x000fe40003f05270 */
[----:B--2---:R-:W-:-:S04]  /*0ac0*/  FMNMX R19, R16, R19, !PT ;  /* 0x0000001310137209 */ /* 0x004fc80007800000 */
[----:B0-----:R-:W-:-:S07]  /*0ad0*/  FSEL R6, R19, -INF , !P0 ;  /* 0xff80000013067808 */ /* 0x001fce0004000000 */
.L_x_139:
[----:B------:R-:W-:Y:S05]  /*0ae0*/  WARPSYNC.ALL ;  /* 0x0000000000007948 */ /* 0x000fea0003800000 */
[----:B------:R-:W0:Y:S08]  /*0af0*/  S2UR UR5, SR_CgaCtaId ;  /* 0x00000000000579c3 */ /* 0x000e300000008800 */
[----:B------:R-:W-:Y:S01]  /*0b00*/  BAR.SYNC.DEFER_BLOCKING 0x0 ;  /* 0x0000000000007b1d */ /* 0x000fe20000010000 */
[----:B------:R-:W-:-:S02]  /*0b10*/  ISETP.NE.AND P0, PT, R11, RZ, PT ;  /* 0x000000ff0b00720c */ /* 0x000fc40003f05270 */
[----:B-1----:R-:W-:-:S03]  /*0b20*/  CS2R R16, SRZ ;  /* 0x0000000000107805 */ /* 0x002fc6000001ff00 */
[----:B------:R-:W-:Y:S01]  /*0b30*/  UMOV UR4, 0x400 ;  /* 0x0000040000047882 */ /* 0x000fe20000000000 */
[----:B------:R-:W-:Y:S01]  /*0b40*/  BSSY.RECONVERGENT B0, `(.L_x_141) ;  /* 0x0000145000007945 */ /* 0x000fe20003800200 */
[----:B0-----:R-:W-:-:S09]  /*0b50*/  ULEA UR4, UR5, UR4, 0x18 ;  /* 0x0000000405047291 */ /* 0x001fd2000f8ec0ff */
[----:B------:R0:W-:Y:S01]  /*0b60*/  @!P0 STS [UR4+0x20], R6 ;  /* 0x00002006ff008988 */ /* 0x0001e20008000804 */
[----:B------:R-:W-:Y:S06]  /*0b70*/  BAR.SYNC.DEFER_BLOCKING 0x0 ;  /* 0x0000000000007b1d */ /* 0x000fec0000010000 */
[----:B------:R-:W1:Y:S01]  /*0b80*/  LDS R10, [UR4+0x20] ;  /* 0x00002004ff0a7984 */ /* 0x000e620008000800 */
[----:B------:R-:W2:Y:S02]  /*0b90*/  LDCU UR4, c[0x0][0x39c] ;  /* 0x00007380ff0477ac */ /* 0x000ea40008000800 */
[----:B--2---:R-:W-:-:S13]  /*0ba0*/  ISETP.GE.AND P0, PT, R11, UR4, PT ;  /* 0x000000040b007c0c */ /* 0x004fda000bf06270 */
[----:B0-----:R-:W-:Y:S05]  /*0bb0*/  @P0 BRA `(.L_x_142) ;  /* 0x0000001000f40947 */ /* 0x001fea0003800000 */
[----:B------:R-:W-:Y:S01]  /*0bc0*/  LOP3.LUT R6, RZ, R11, RZ, 0x33, !PT ;  /* 0x0000000bff067212 */ /* 0x000fe200078e33ff */
[----:B------:R-:W-:Y:S01]  /*0bd0*/  BSSY.RECONVERGENT B1, `(.L_x_143) ;  /* 0x00000a8000017945 */ /* 0x000fe20003800200 */
[----:B------:R-:W-:Y:S01]  /*0be0*/  CS2R R16, SRZ ;  /* 0x0000000000107805 */ /* 0x000fe2000001ff00 */
[----:B------:R-:W-:Y:S01]  /*0bf0*/  IMAD.MOV.U32 R13, RZ, RZ, R11 ;  /* 0x000000ffff0d7224 */ /* 0x000fe200078e000b */
[----:B------:R-:W-:-:S04]  /*0c00*/  IADD3 R6, PT, PT, R6, UR4, RZ ;  /* 0x0000000406067c10 */ /* 0x000fc8000fffe0ff */
[C---:B------:R-:W-:Y:S02]  /*0c10*/  ISETP.GE.U32.AND P1, PT, R6.reuse, 0xf00, PT ;  /* 0x00000f000600780c */ /* 0x040fe40003f26070 */
[----:B------:R-:W-:-:S04]  /*0c20*/  LEA.HI R14, R6, 0x1, RZ, 0x18 ;  /* 0x00000001060e7811 */ /* 0x000fc800078fc0ff */
[----:B------:R-:W-:-:S04]  /*0c30*/  LOP3.LUT R18, R14, 0xf, RZ, 0xc0, !PT ;  /* 0x0000000f0e127812 */ /* 0x000fc800078ec0ff */
[----:B------:R-:W-:-:S03]  /*0c40*/  ISETP.NE.AND P0, PT, R18, RZ, PT ;  /* 0x000000ff1200720c */ /* 0x000fc60003f05270 */
[----:B------:R-:W-:Y:S10]  /*0c50*/  @!P1 BRA `(.L_x_144) ;  /* 0x00000008007c9947 */ /* 0x000ff40003800000 */
[----:B------:R-:W0:Y:S01]  /*0c60*/  LDCU.64 UR6, c[0x0][0x380] ;  /* 0x00007000ff0677ac */ /* 0x000e220008000a00 */
[----:B------:R-:W-:Y:S01]  /*0c70*/  IMAD.WIDE.U32 R6, R11, 0x4, R4 ;  /* 0x000000040b067825 */ /* 0x000fe200078e0004 */
[----:B------:R-:W-:-:S03]  /*0c80*/  LOP3.LUT R15, R14, 0x1fffff0, RZ, 0xc0, !PT ;  /* 0x01fffff00e0f7812 */ /* 0x000fc600078ec0ff */
[----:B------:R-:W-:Y:S01]  /*0c90*/  HFMA2 R17, -RZ, RZ, 0, 0 ;  /* 0x00000000ff117431 */ /* 0x000fe200000001ff */
[----:B------:R-:W-:Y:S02]  /*0ca0*/  MOV R13, R11 ;  /* 0x0000000b000d7202 */ /* 0x000fe40000000f00 */
[----:B------:R-:W-:Y:S02]  /*0cb0*/  IADD3 R15, PT, PT, -R15, RZ, RZ ;  /* 0x000000ff0f0f7210 */ /* 0x000fe40007ffe1ff */
[----:B0-----:R-:W-:-:S04]  /*0cc0*/  IADD3 R6, P1, PT, R6, UR6, RZ ;  /* 0x0000000606067c10 */ /* 0x001fc8000ff3e0ff */
[----:B------:R-:W-:-:S04]  /*0cd0*/  IADD3 R6, P2, PT, R6, 0x2000, RZ ;  /* 0x0000200006067810 */ /* 0x000fc80007f5e0ff */
[----:B------:R-:W-:-:S09]  /*0ce0*/  IADD3.X R7, PT, PT, RZ, UR7, R7, P2, P1 ;  /* 0x00000007ff077c10 */ /* 0x000fd200097e2407 */
.L_x_145:
[----:B------:R-:W2:Y:S04]  /*0cf0*/  LDG.E.CONSTANT R22, desc[UR8][R6.64+-0x2000] ;  /* 0xffe0000806167981 */ /* 0x000ea8000c1e9900 */
[----:B------:R-:W3:Y:S04]  /*0d00*/  LDG.E.CONSTANT R20, desc[UR8][R6.64+-0x1c00] ;  /* 0xffe4000806147981 */ /* 0x000ee8000c1e9900 */
[----:B------:R-:W4:Y:S04]  /*0d10*/  LDG.E.CONSTANT R29, desc[UR8][R6.64+-0x1800] ;  /* 0xffe80008061d7981 */ /* 0x000f28000c1e9900 */
[----:B------:R-:W5:Y:S04]  /*0d20*/  LDG.E.CONSTANT R27, desc[UR8][R6.64+-0x1400] ;  /* 0xffec0008061b7981 */ /* 0x000f68000c1e9900 */
[----:B------:R-:W5:Y:S04]  /*0d30*/  LDG.E.CONSTANT R25, desc[UR8][R6.64+-0x1000] ;  /* 0xfff0000806197981 */ /* 0x000f68000c1e9900 */
[----:B------:R-:W5:Y:S04]  /*0d40*/  LDG.E.CONSTANT R23, desc[UR8][R6.64+-0xc00] ;  /* 0xfff4000806177981 */ /* 0x000f68000c1e9900 */
[----:B------:R-:W5:Y:S04]  /*0d50*/  LDG.E.CONSTANT R21, desc[UR8][R6.64+-0x800] ;  /* 0xfff8000806157981 */ /* 0x000f68000c1e9900 */
[----:B------:R-:W5:Y:S01]  /*0d60*/  LDG.E.CONSTANT R19, desc[UR8][R6.64+-0x400] ;  /* 0xfffc000806137981 */ /* 0x000f62000c1e9900 */
[----:B--2---:R-:W-:Y:S01]  /*0d70*/  FADD R17, R22, R17 ;  /* 0x0000001116117221 */ /* 0x004fe20000000000 */
[----:B-1----:R-:W-:-:S03]  /*0d80*/  FADD R22, -R10, R22 ;  /* 0x000000160a167221 */ /* 0x002fc60000000100 */
[----:B---3--:R-:W-:Y:S01]  /*0d90*/  FADD R28, R17, R20 ;  /* 0x00000014111c7221 */ /* 0x008fe20000000000 */
[----:B------:R-:W-:Y:S01]  /*0da0*/  FMUL R22, R22, 1.4426950216293334961 ;  /* 0x3fb8aa3b16167820 */ /* 0x000fe20000400000 */
[----:B------:R-:W2:Y:S04]  /*0db0*/  LDG.E.CONSTANT R17, desc[UR8][R6.64] ;  /* 0x0000000806117981 */ /* 0x000ea8000c1e9900 */
[----:B------:R-:W-:-:S13]  /*0dc0*/  FSETP.GEU.AND P1, PT, R22, -126, PT ;  /* 0xc2fc00001600780b */ /* 0x000fda0003f2e000 */
[----:B------:R-:W-:-:S04]  /*0dd0*/  @!P1 FMUL R22, R22, 0.5 ;  /* 0x3f00000016169820 */ /* 0x000fc80000400000 */
[----:B------:R-:W0:Y:S02]  /*0de0*/  MUFU.EX2 R24, R22 ;  /* 0x0000001600187308 */ /* 0x000e240000000800 */
[----:B0-----:R-:W-:-:S04]  /*0df0*/  @!P1 FMUL R24, R24, R24 ;  /* 0x0000001818189220 */ /* 0x001fc80000400000 */
[----:B------:R-:W-:Y:S01]  /*0e00*/  FADD R16, R24, R16 ;  /* 0x0000001018107221 */ /* 0x000fe20000000000 */
[C---:B------:R-:W-:Y:S01]  /*0e10*/  FADD R24, -R10.reuse, R20 ;  /* 0x000000140a187221 */ /* 0x040fe20000000100 */
[----:B----4-:R-:W-:-:S03]  /*0e20*/  FADD R20, -R10, R29 ;  /* 0x0000001d0a147221 */ /* 0x010fc60000000100 */
[----:B------:R-:W-:Y:S01]  /*0e30*/  FMUL R24, R24, 1.4426950216293334961 ;  /* 0x3fb8aa3b18187820 */ /* 0x000fe20000400000 */
[----:B------:R-:W-:-:S04]  /*0e40*/  FMUL R20, R20, 1.4426950216293334961 ;  /* 0x3fb8aa3b14147820 */ /* 0x000fc80000400000 */
[----:B------:R-:W-:-:S13]  /*0e50*/  FSETP.GEU.AND P1, PT, R24, -126, PT ;  /* 0xc2fc00001800780b */ /* 0x000fda0003f2e000 */
[----:B------:R-:W-:-:S04]  /*0e60*/  @!P1 FMUL R24, R24, 0.5 ;  /* 0x3f00000018189820 */ /* 0x000fc80000400000 */
[----:B------:R-:W0:Y:S02]  /*0e70*/  MUFU.EX2 R26, R24 ;  /* 0x00000018001a7308 */ /* 0x000e240000000800 */
[----:B0-----:R-:W-:Y:S01]  /*0e80*/  @!P1 FMUL R26, R26, R26 ;  /* 0x0000001a1a1a9220 */ /* 0x001fe20000400000 */
[----:B------:R-:W-:-:S03]  /*0e90*/  FSETP.GEU.AND P1, PT, R20, -126, PT ;  /* 0xc2fc00001400780b */ /* 0x000fc60003f2e000 */
[----:B------:R-:W-:Y:S01]  /*0ea0*/  FADD R22, R16, R26 ;  /* 0x0000001a10167221 */ /* 0x000fe20000000000 */
[----:B-----5:R-:W-:Y:S01]  /*0eb0*/  FADD R26, -R10, R27 ;  /* 0x0000001b0a1a7221 */ /* 0x020fe20000000100 */
[----:B------:R-:W-:-:S03]  /*0ec0*/  FADD R16, R28, R29 ;  /* 0x0000001d1c107221 */ /* 0x000fc60000000000 */
[----:B------:R-:W-:-:S05]  /*0ed0*/  FMUL R28, R26, 1.4426950216293334961 ;  /* 0x3fb8aa3b1a1c7820 */ /* 0x000fca0000400000 */
[----:B------:R-:W-:Y:S01]  /*0ee0*/  @!P1 FMUL R20, R20, 0.5 ;  /* 0x3f00000014149820 */ /* 0x000fe20000400000 */
[----:B------:R-:W-:-:S03]  /*0ef0*/  FSETP.GEU.AND P2, PT, R28, -126, PT ;  /* 0xc2fc00001c00780b */ /* 0x000fc60003f4e000 */
[----:B------:R-:W0:Y:S10]  /*0f00*/  MUFU.EX2 R29, R20 ;  /* 0x00000014001d7308 */ /* 0x000e340000000800 */
[----:B------:R-:W-:-:S04]  /*0f10*/  @!P2 FMUL R28, R28, 0.5 ;  /* 0x3f0000001c1ca820 */ /* 0x000fc80000400000 */
[----:B------:R1:W3:Y:S01]  /*0f20*/  MUFU.EX2 R24, R28 ;  /* 0x0000001c00187308 */ /* 0x0002e20000000800 */
[----:B0-----:R-:W-:-:S04]  /*0f30*/  @!P1 FMUL R29, R29, R29 ;  /* 0x0000001d1d1d9220 */ /* 0x001fc80000400000 */
[----:B------:R-:W-:Y:S01]  /*0f40*/  FADD R29, R22, R29 ;  /* 0x0000001d161d7221 */ /* 0x000fe20000000000 */
[----:B------:R-:W-:Y:S01]  /*0f50*/  FADD R22, -R10, R25 ;  /* 0x000000190a167221 */ /* 0x000fe20000000100 */
[----:B------:R-:W-:Y:S01]  /*0f60*/  FADD R26, R16, R27 ;  /* 0x0000001b101a7221 */ /* 0x000fe20000000000 */
[----:B------:R-:W-:Y:S01]  /*0f70*/  FADD R16, -R10, R23 ;  /* 0x000000170a107221 */ /* 0x000fe20000000100 */
[----:B------:R-:W4:Y:S01]  /*0f80*/  LDG.E.CONSTANT R27, desc[UR8][R6.64+0x400] ;  /* 0x00040008061b7981 */ /* 0x000f22000c1e9900 */
[----:B------:R-:W-:Y:S02]  /*0f90*/  FMUL R22, R22, 1.4426950216293334961 ;  /* 0x3fb8aa3b16167820 */ /* 0x000fe40000400000 */
[----:B-1----:R-:W-:-:S03]  /*0fa0*/  FMUL R28, R16, 1.4426950216293334961 ;  /* 0x3fb8aa3b101c7820 */ /* 0x002fc60000400000 */
[----:B------:R-:W-:Y:S01]  /*0fb0*/  FSETP.GEU.AND P1, PT, R22, -126, PT ;  /* 0xc2fc00001600780b */ /* 0x000fe20003f2e000 */
[----:B---3--:R-:W-:Y:S01]  /*0fc0*/  @!P2 FMUL R24, R24, R24 ;  /* 0x000000181818a220 */ /* 0x008fe20000400000 */
[----:B------:R-:W-:-:S03]  /*0fd0*/  FSETP.GEU.AND P2, PT, R28, -126, PT ;  /* 0xc2fc00001c00780b */ /* 0x000fc60003f4e000 */
[----:B------:R-:W-:-:S08]  /*0fe0*/  FADD R24, R29, R24 ;  /* 0x000000181d187221 */ /* 0x000fd00000000000 */
[----:B------:R-:W-:Y:S02]  /*0ff0*/  @!P1 FMUL R22, R22, 0.5 ;  /* 0x3f00000016169820 */ /* 0x000fe40000400000 */
[----:B------:R-:W-:Y:S02]  /*1000*/  @!P2 FMUL R28, R28, 0.5 ;  /* 0x3f0000001c1ca820 */ /* 0x000fe40000400000 */
[----:B------:R-:W0:Y:S01]  /*1010*/  MUFU.EX2 R29, R22 ;  /* 0x00000016001d7308 */ /* 0x000e220000000800 */
[----:B------:R-:W-:Y:S02]  /*1020*/  FADD R20, R26, R25 ;  /* 0x000000191a147221 */ /* 0x000fe40000000000 */
[----:B------:R-:W3:Y:S05]  /*1030*/  LDG.E.CONSTANT R25, desc[UR8][R6.64+0x800] ;  /* 0x0008000806197981 */ /* 0x000eea000c1e9900 */
[----:B------:R-:W1:Y:S01]  /*1040*/  MUFU.EX2 R16, R28 ;  /* 0x0000001c00107308 */ /* 0x000e620000000800 */
[----:B------:R-:W-:Y:S01]  /*1050*/  FADD R20, R20, R23 ;  /* 0x0000001714147221 */ /* 0x000fe20000000000 */
[----:B------:R-:W-:Y:S01]  /*1060*/  FADD R23, -R10, R21 ;  /* 0x000000150a177221 */ /* 0x000fe20000000100 */
[----:B0-----:R-:W-:-:S03]  /*1070*/  @!P1 FMUL R29, R29, R29 ;  /* 0x0000001d1d1d9220 */ /* 0x001fc60000400000 */
[----:B------:R-:W-:Y:S02]  /*1080*/  FMUL R22, R23, 1.4426950216293334961 ;  /* 0x3fb8aa3b17167820 */ /* 0x000fe40000400000 */
[----:B------:R-:W5:Y:S01]  /*1090*/  LDG.E.CONSTANT R23, desc[UR8][R6.64+0xc00] ;  /* 0x000c000806177981 */ /* 0x000f62000c1e9900 */
[----:B------:R-:W-:Y:S01]  /*10a0*/  FADD R29, R24, R29 ;  /* 0x0000001d181d7221 */ /* 0x000fe20000000000 */
[----:B-1----:R-:W-:-:S04]  /*10b0*/  @!P2 FMUL R16, R16, R16 ;  /* 0x000000101010a220 */ /* 0x002fc80000400000 */
[----:B------:R-:W-:Y:S01]  /*10c0*/  FADD R24, R29, R16 ;  /* 0x000000101d187221 */ /* 0x000fe20000000000 */
[----:B------:R-:W-:Y:S01]  /*10d0*/  FADD R16, -R10, R19 ;  /* 0x000000130a107221 */ /* 0x000fe20000000100 */
[----:B------:R-:W-:-:S03]  /*10e0*/  FSETP.GEU.AND P1, PT, R22, -126, PT ;  /* 0xc2fc00001600780b */ /* 0x000fc60003f2e000 */
[----:B------:R-:W-:-:S05]  /*10f0*/  FMUL R26, R16, 1.4426950216293334961 ;  /* 0x3fb8aa3b101a7820 */ /* 0x000fca0000400000 */
[----:B------:R-:W-:-:S05]  /*1100*/  FSETP.GEU.AND P2, PT, R26, -126, PT ;  /* 0xc2fc00001a00780b */ /* 0x000fca0003f4e000 */
[----:B------:R-:W-:-:S04]  /*1110*/  @!P1 FMUL R22, R22, 0.5 ;  /* 0x3f00000016169820 */ /* 0x000fc80000400000 */
[----:B------:R-:W0:Y:S04]  /*1120*/  MUFU.EX2 R29, R22 ;  /* 0x00000016001d7308 */ /* 0x000e280000000800 */
[----:B------:R-:W-:-:S04]  /*1130*/  @!P2 FMUL R26, R26, 0.5 ;  /* 0x3f0000001a1aa820 */ /* 0x000fc80000400000 */
[----:B------:R-:W1:Y:S01]  /*1140*/  MUFU.EX2 R16, R26 ;  /* 0x0000001a00107308 */ /* 0x000e620000000800 */
[----:B------:R-:W-:Y:S02]  /*1150*/  FADD R20, R20, R21 ;  /* 0x0000001514147221 */ /* 0x000fe40000000000 */
[----:B------:R-:W5:Y:S01]  /*1160*/  LDG.E.CONSTANT R21, desc[UR8][R6.64+0x1000] ;  /* 0x0010000806157981 */ /* 0x000f62000c1e9900 */
[----:B0-----:R-:W-:Y:S01]  /*1170*/  @!P1 FMUL R29, R29, R29 ;  /* 0x0000001d1d1d9220 */ /* 0x001fe20000400000 */
[----:B------:R-:W-:Y:S02]  /*1180*/  FADD R20, R20, R19 ;  /* 0x0000001314147221 */ /* 0x000fe40000000000 */
[----:B------:R-:W5:Y:S01]  /*1190*/  LDG.E.CONSTANT R19, desc[UR8][R6.64+0x1800] ;  /* 0x0018000806137981 */ /* 0x000f62000c1e9900 */
[----:B------:R-:W-:-:S03]  /*11a0*/  FADD R24, R24, R29 ;  /* 0x0000001d18187221 */ /* 0x000fc60000000000 */
[----:B------:R-:W5:Y:S01]  /*11b0*/  LDG.E.CONSTANT R29, desc[UR8][R6.64+0x1400] ;  /* 0x00140008061d7981 */ /* 0x000f62000c1e9900 */
[----:B-1----:R-:W-:-:S04]  /*11c0*/  @!P2 FMUL R16, R16, R16 ;  /* 0x000000101010a220 */ /* 0x002fc80000400000 */
[----:B------:R-:W-:Y:S02]  /*11d0*/  FADD R22, R24, R16 ;  /* 0x0000001018167221 */ /* 0x000fe40000000000 */
[----:B------:R-:W5:Y:S01]  /*11e0*/  LDG.E.CONSTANT R16, desc[UR8][R6.64+0x1c00] ;  /* 0x001c000806107981 */ /* 0x000f62000c1e9900 */
[--C-:B--2---:R-:W-:Y:S01]  /*11f0*/  FADD R20, R20, R17.reuse ;  /* 0x0000001114147221 */ /* 0x104fe20000000000 */
[----:B------:R-:W-:-:S04]  /*1200*/  FADD R17, -R10, R17 ;  /* 0x000000110a117221 */ /* 0x000fc80000000100 */
[----:B------:R-:W-:-:S05]  /*1210*/  FMUL R17, R17, 1.4426950216293334961 ;  /* 0x3fb8aa3b11117820 */ /* 0x000fca0000400000 */
[----:B------:R-:W-:-:S13]  /*1220*/  FSETP.GEU.AND P1, PT, R17, -126, PT ;  /* 0xc2fc00001100780b */ /* 0x000fda0003f2e000 */
[----:B------:R-:W-:-:S04]  /*1230*/  @!P1 FMUL R17, R17, 0.5 ;  /* 0x3f00000011119820 */ /* 0x000fc80000400000 */
[----:B------:R-:W0:Y:S02]  /*1240*/  MUFU.EX2 R24, R17 ;  /* 0x0000001100187308 */ /* 0x000e240000000800 */
[----:B0-----:R-:W-:-:S04]  /*1250*/  @!P1 FMUL R24, R24, R24 ;  /* 0x0000001818189220 */ /* 0x001fc80000400000 */
[----:B------:R-:W-:Y:S01]  /*1260*/  FADD R22, R22, R24 ;  /* 0x0000001816167221 */ /* 0x000fe20000000000 */
[----:B----4-:R-:W-:-:S04]  /*1270*/  FADD R24, -R10, R27 ;  /* 0x0000001b0a187221 */ /* 0x010fc80000000100 */
[----:B------:R-:W-:-:S05]  /*1280*/  FMUL R24, R24, 1.4426950216293334961 ;  /* 0x3fb8aa3b18187820 */ /* 0x000fca0000400000 */
[----:B------:R-:W-:-:S13]  /*1290*/  FSETP.GEU.AND P1, PT, R24, -126, PT ;  /* 0xc2fc00001800780b */ /* 0x000fda0003f2e000 */
[----:B------:R-:W-:-:S04]  /*12a0*/  @!P1 FMUL R24, R24, 0.5 ;  /* 0x3f00000018189820 */ /* 0x000fc80000400000 */
[----:B------:R-:W0:Y:S01]  /*12b0*/  MUFU.EX2 R26, R24 ;  /* 0x00000018001a7308 */ /* 0x000e220000000800 */
[----:B------:R-:W-:Y:S01]  /*12c0*/  FADD R20, R20, R27 ;  /* 0x0000001b14147221 */ /* 0x000fe20000000000 */
[----:B---3--:R-:W-:-:S04]  /*12d0*/  FADD R27, -R10, R25 ;  /* 0x000000190a1b7221 */ /* 0x008fc80000000100 */
[----:B------:R-:W-:Y:S01]  /*12e0*/  FMUL R27, R27, 1.4426950216293334961 ;  /* 0x3fb8aa3b1b1b7820 */ /* 0x000fe20000400000 */
[----:B0-----:R-:W-:Y:S01]  /*12f0*/  @!P1 FMUL R26, R26, R26 ;  /* 0x0000001a1a1a9220 */ /* 0x001fe20000400000 */
[----:B-----5:R-:W-:-:S03]  /*1300*/  FADD R17, -R10, R23 ;  /* 0x000000170a117221 */ /* 0x020fc60000000100 */
[----:B------:R-:W-:Y:S01]  /*1310*/  FSETP.GEU.AND P1, PT, R27, -126, PT ;  /* 0xc2fc00001b00780b */ /* 0x000fe20003f2e000 */
[----:B------:R-:W-:Y:S01]  /*1320*/  FADD R22, R22, R26 ;  /* 0x0000001a16167221 */ /* 0x000fe20000000000 */
[----:B------:R-:W-:-:S05]  /*1330*/  FMUL R26, R17, 1.4426950216293334961 ;  /* 0x3fb8aa3b111a7820 */ /* 0x000fca0000400000 */
[----:B------:R-:W-:-:S06]  /*1340*/  FSETP.GEU.AND P2, PT, R26, -126, PT ;  /* 0xc2fc00001a00780b */ /* 0x000fcc0003f4e000 */
[----:B------:R-:W-:-:S04]  /*1350*/  @!P1 FMUL R27, R27, 0.5 ;  /* 0x3f0000001b1b9820 */ /* 0x000fc80000400000 */
[----:B------:R-:W0:Y:S03]  /*1360*/  MUFU.EX2 R24, R27 ;  /* 0x0000001b00187308 */ /* 0x000e260000000800 */
[----:B------:R-:W-:-:S05]  /*1370*/  @!P2 FMUL R26, R26, 0.5 ;  /* 0x3f0000001a1aa820 */ /* 0x000fca0000400000 */
[----:B------:R-:W1:Y:S01]  /*1380*/  MUFU.EX2 R17, R26 ;  /* 0x0000001a00117308 */ /* 0x000e620000000800 */
[----:B------:R-:W-:Y:S01]  /*1390*/  FADD R20, R20, R25 ;  /* 0x0000001914147221 */ /* 0x000fe20000000000 */
[----:B0-----:R-:W-:Y:S01]  /*13a0*/  @!P1 FMUL R24, R24, R24 ;  /* 0x0000001818189220 */ /* 0x001fe20000400000 */
[----:B------:R-:W-:-:S03]  /*13b0*/  FADD R25, -R10, R21 ;  /* 0x000000150a197221 */ /* 0x000fc60000000100 */
[----:B------:R-:W-:Y:S01]  /*13c0*/  FADD R22, R22, R24 ;  /* 0x0000001816167221 */ /* 0x000fe20000000000 */
[----:B------:R-:W-:Y:S01]  /*13d0*/  FADD R20, R20, R23 ;  /* 0x0000001714147221 */ /* 0x000fe20000000000 */
[----:B-1----:R-:W-:Y:S01]  /*13e0*/  @!P2 FMUL R17, R17, R17 ;  /* 0x000000111111a220 */ /* 0x002fe20000400000 */
[----:B------:R-:W-:-:S03]  /*13f0*/  FMUL R25, R25, 1.4426950216293334961 ;  /* 0x3fb8aa3b19197820 */ /* 0x000fc60000400000 */
[----:B------:R-:W-:Y:S01]  /*1400*/  FADD R17, R22, R17 ;  /* 0x0000001116117221 */ /* 0x000fe20000000000 */
[C---:B------:R-:W-:Y:S01]  /*1410*/  FADD R22, -R10.reuse, R19 ;  /* 0x000000130a167221 */ /* 0x040fe20000000100 */
[----:B------:R-:W-:Y:S01]  /*1420*/  FADD R23, -R10, R29 ;  /* 0x0000001d0a177221 */ /* 0x000fe20000000100 */
[----:B------:R-:W-:Y:S02]  /*1430*/  FSETP.GEU.AND P1, PT, R25, -126, PT ;  /* 0xc2fc00001900780b */ /* 0x000fe40003f2e000 */
[----:B------:R-:W-:Y:S01]  /*1440*/  FMUL R28, R22, 1.4426950216293334961 ;  /* 0x3fb8aa3b161c7820 */ /* 0x000fe20000400000 */
[----:B------:R-:W-:Y:S01]  /*1450*/  FMUL R27, R23, 1.4426950216293334961 ;  /* 0x3fb8aa3b171b7820 */ /* 0x000fe20000400000 */
[----:B------:R-:W-:-:S04]  /*1460*/  FADD R22, -R10, R16 ;  /* 0x000000100a167221 */ /* 0x000fc80000000100 */
[----:B------:R-:W-:Y:S01]  /*1470*/  FSETP.GEU.AND P2, PT, R27, -126, PT ;  /* 0xc2fc00001b00780b */ /* 0x000fe20003f4e000 */
[----:B------:R-:W-:Y:S01]  /*1480*/  FMUL R22, R22, 1.4426950216293334961 ;  /* 0x3fb8aa3b16167820 */ /* 0x000fe20000400000 */
[----:B------:R-:W-:-:S04]  /*1490*/  FSETP.GEU.AND P3, PT, R28, -126, PT ;  /* 0xc2fc00001c00780b */ /* 0x000fc80003f6e000 */
[----:B------:R-:W-:Y:S01]  /*14a0*/  FSETP.GEU.AND P4, PT, R22, -126, PT ;  /* 0xc2fc00001600780b */ /* 0x000fe20003f8e000 */
[----:B------:R-:W-:-:S04]  /*14b0*/  @!P1 FMUL R25, R25, 0.5 ;  /* 0x3f00000019199820 */ /* 0x000fc80000400000 */
[----:B------:R-:W0:Y:S02]  /*14c0*/  MUFU.EX2 R26, R25 ;  /* 0x00000019001a7308 */ /* 0x000e240000000800 */
[----:B------:R-:W-:Y:S02]  /*14d0*/  @!P2 FMUL R27, R27, 0.5 ;  /* 0x3f0000001b1ba820 */ /* 0x000fe40000400000 */
[----:B------:R-:W-:-:S04]  /*14e0*/  @!P3 FMUL R28, R28, 0.5 ;  /* 0x3f0000001c1cb820 */ /* 0x000fc80000400000 */
[----:B------:R-:W1:Y:S01]  /*14f0*/  MUFU.EX2 R24, R27 ;  /* 0x0000001b00187308 */ /* 0x000e620000000800 */
[----:B------:R-:W-:Y:S01]  /*1500*/  @!P4 FMUL R22, R22, 0.5 ;  /* 0x3f0000001616c820 */ /* 0x000fe20000400000 */
[----:B------:R-:W-:-:S06]  /*1510*/  IADD3 R15, PT, PT, R15, 0x10, RZ ;  /* 0x000000100f0f7810 */ /* 0x000fcc0007ffe0ff */
[----:B------:R-:W2:Y:S01]  /*1520*/  MUFU.EX2 R23, R28 ;  /* 0x0000001c00177308 */ /* 0x000ea20000000800 */
[----:B0-----:R-:W-:Y:S01]  /*1530*/  @!P1 FMUL R26, R26, R26 ;  /* 0x0000001a1a1a9220 */ /* 0x001fe20000400000 */
[----:B------:R-:W-:-:S06]  /*1540*/  ISETP.NE.AND P1, PT, R15, RZ, PT ;  /* 0x000000ff0f00720c */ /* 0x000fcc0003f25270 */
[----:B------:R-:W0:Y:S01]  /*1550*/  MUFU.EX2 R22, R22 ;  /* 0x0000001600167308 */ /* 0x000e220000000800 */
[----:B------:R-:W-:Y:S01]  /*1560*/  FADD R20, R20, R21 ;  /* 0x0000001514147221 */ /* 0x000fe20000000000 */
[----:B------:R-:W-:Y:S01]  /*1570*/  FADD R17, R17, R26 ;  /* 0x0000001a11117221 */ /* 0x000fe20000000000 */
[----:B-1----:R-:W-:Y:S02]  /*1580*/  @!P2 FMUL R24, R24, R24 ;  /* 0x000000181818a220 */ /* 0x002fe40000400000 */
[----:B------:R-:W-:Y:S02]  /*1590*/  FADD R20, R20, R29 ;  /* 0x0000001d14147221 */ /* 0x000fe40000000000 */
[----:B------:R-:W-:Y:S01]  /*15a0*/  FADD R24, R17, R24 ;  /* 0x0000001811187221 */ /* 0x000fe20000000000 */
[----:B--2---:R-:W-:Y:S01]  /*15b0*/  @!P3 FMUL R23, R23, R23 ;  /* 0x000000171717b220 */ /* 0x004fe20000400000 */
[----:B------:R-:W-:Y:S01]  /*15c0*/  FADD R17, R20, R19 ;  /* 0x0000001314117221 */ /* 0x000fe20000000000 */
[----:B------:R-:W-:-:S02]  /*15d0*/  IADD3 R6, P2, PT, R6, 0x4000, RZ ;  /* 0x0000400006067810 */ /* 0x000fc40007f5e0ff */
[----:B------:R-:W-:Y:S01]  /*15e0*/  FADD R23, R24, R23 ;  /* 0x0000001718177221 */ /* 0x000fe20000000000 */
[----:B------:R-:W-:Y:S01]  /*15f0*/  FADD R17, R17, R16 ;  /* 0x0000001011117221 */ /* 0x000fe20000000000 */
[----:B0-----:R-:W-:Y:S01]  /*1600*/  @!P4 FMUL R22, R22, R22 ;  /* 0x000000161616c220 */ /* 0x001fe20000400000 */
[----:B------:R-:W-:Y:S01]  /*1610*/  IMAD.X R7, RZ, RZ, R7, P2 ;  /* 0x000000ffff077224 */ /* 0x000fe200010e0607 */
[----:B------:R-:W-:Y:S02]  /*1620*/  IADD3 R13, PT, PT, R13, 0x1000, RZ ;  /* 0x000010000d0d7810 */ /* 0x000fe40007ffe0ff */
[----:B------:R-:W-:Y:S01]  /*1630*/  FADD R16, R23, R22 ;  /* 0x0000001617107221 */ /* 0x000fe20000000000 */
[----:B------:R-:W-:Y:S06]  /*1640*/  @P1 BRA `(.L_x_145) ;  /* 0xfffffff400a81947 */ /* 0x000fec000383ffff */
.L_x_144:
[----:B------:R-:W-:Y:S05]  /*1650*/  BSYNC.RECONVERGENT B1 ;  /* 0x0000000000017941 */ /* 0x000fea0003800200 */
.L_x_143:
[----:B------:R-:W-:Y:S05]  /*1660*/  @!P0 BRA `(.L_x_142) ;  /* 0x0000000800488947 */ /* 0x000fea0003800000 */
[----:B------:R-:W-:Y:S01]  /*1670*/  ISETP.GE.U32.AND P1, PT, R18, 0x8, PT ;  /* 0x000000081200780c */ /* 0x000fe20003f26070 */
[----:B------:R-:W-:Y:S01]  /*1680*/  BSSY.RECONVERGENT B1, `(.L_x_146) ;  /* 0x000004e000017945 */ /* 0x000fe20003800200 */
[----:B------:R-:W-:-:S04]  /*1690*/  LOP3.LUT R20, R14, 0x7, RZ, 0xc0, !PT ;  /* 0x000000070e147812 */ /* 0x000fc800078ec0ff */
[----:B------:R-:W-:-:S07]  /*16a0*/  ISETP.NE.AND P0, PT, R20, RZ, PT ;  /* 0x000000ff1400720c */ /* 0x000fce0003f05270 */
[----:B------:R-:W-:Y:S06]  /*16b0*/  @!P1 BRA `(.L_x_147) ;  /* 0x0000000400289947 */ /* 0x000fec0003800000 */
[----:B------:R-:W-:-:S05]  /*16c0*/  IMAD.WIDE.U32 R6, R13, 0x4, R2 ;  /* 0x000000040d067825 */ /* 0x000fca00078e0002 */
[----:B------:R-:W1:Y:S04]  /*16d0*/  LDG.E.CONSTANT R18, desc[UR8][R6.64] ;  /* 0x0000000806127981 */ /* 0x000e68000c1e9900 */
[----:B------:R-:W2:Y:S04]  /*16e0*/  LDG.E.CONSTANT R29, desc[UR8][R6.64+0x400] ;  /* 0x00040008061d7981 */ /* 0x000ea8000c1e9900 */
[----:B------:R-:W3:Y:S04]  /*16f0*/  LDG.E.CONSTANT R27, desc[UR8][R6.64+0x800] ;  /* 0x00080008061b7981 */ /* 0x000ee8000c1e9900 */
[----:B------:R-:W4:Y:S04]  /*1700*/  LDG.E.CONSTANT R15, desc[UR8][R6.64+0xc00] ;  /* 0x000c0008060f7981 */ /* 0x000f28000c1e9900 */
[----:B------:R-:W5:Y:S04]  /*1710*/  LDG.E.CONSTANT R23, desc[UR8][R6.64+0x1000] ;  /* 0x0010000806177981 */ /* 0x000f68000c1e9900 */
[----:B------:R-:W5:Y:S04]  /*1720*/  LDG.E.CONSTANT R21, desc[UR8][R6.64+0x1400] ;  /* 0x0014000806157981 */ /* 0x000f68000c1e9900 */
[----:B------:R-:W5:Y:S04]  /*1730*/  LDG.E.CONSTANT R19, desc[UR8][R6.64+0x1800] ;  /* 0x0018000806137981 */ /* 0x000f68000c1e9900 */
[----:B------:R3:W5:Y:S01]  /*1740*/  LDG.E.CONSTANT R25, desc[UR8][R6.64+0x1c00] ;  /* 0x001c000806197981 */ /* 0x000762000c1e9900 */
[----:B------:R-:W-:Y:S01]  /*1750*/  IADD3 R13, PT, PT, R13, 0x800, RZ ;  /* 0x000008000d0d7810 */ /* 0x000fe20007ffe0ff */
[--C-:B-1----:R-:W-:Y:S01]  /*1760*/  FADD R22, -R10, R18.reuse ;  /* 0x000000120a167221 */ /* 0x102fe20000000100 */
[----:B------:R-:W-:-:S03]  /*1770*/  FADD R18, R17, R18 ;  /* 0x0000001211127221 */ /* 0x000fc60000000000 */
[----:B------:R-:W-:Y:S01]  /*1780*/  FMUL R24, R22, 1.4426950216293334961 ;  /* 0x3fb8aa3b16187820 */ /* 0x000fe20000400000 */
[C---:B--2---:R-:W-:Y:S01]  /*1790*/  FADD R22, -R10.reuse, R29 ;  /* 0x0000001d0a167221 */ /* 0x044fe20000000100 */
[----:B---3--:R-:W-:-:S03]  /*17a0*/  FADD R7, -R10, R27 ;  /* 0x0000001b0a077221 */ /* 0x008fc60000000100 */
[----:B------:R-:W-:Y:S01]  /*17b0*/  FSETP.GEU.AND P1, PT, R24, -126, PT ;  /* 0xc2fc00001800780b */ /* 0x000fe20003f2e000 */
[----:B------:R-:W-:Y:S01]  /*17c0*/  FMUL R28, R22, 1.4426950216293334961 ;  /* 0x3fb8aa3b161c7820 */ /* 0x000fe20000400000 */
[----:B------:R-:W-:Y:S01]  /*17d0*/  FMUL R7, R7, 1.4426950216293334961 ;  /* 0x3fb8aa3b07077820 */ /* 0x000fe20000400000 */
[----:B----4-:R-:W-:-:S03]  /*17e0*/  FADD R17, -R10, R15 ;  /* 0x0000000f0a117221 */ /* 0x010fc60000000100 */
[----:B------:R-:W-:Y:S01]  /*17f0*/  FSETP.GEU.AND P2, PT, R28, -126, PT ;  /* 0xc2fc00001c00780b */ /* 0x000fe20003f4e000 */
[----:B------:R-:W-:-:S06]  /*1800*/  FMUL R17, R17, 1.4426950216293334961 ;  /* 0x3fb8aa3b11117820 */ /* 0x000fcc0000400000 */
[----:B------:R-:W-:-:S04]  /*1810*/  @!P1 FMUL R24, R24, 0.5 ;  /* 0x3f00000018189820 */ /* 0x000fc80000400000 */
[----:B------:R5:W0:Y:S02]  /*1820*/  MUFU.EX2 R26, R24 ;  /* 0x00000018001a7308 */ /* 0x000a240000000800 */
[----:B------:R-:W-:-:S06]  /*1830*/  @!P2 FMUL R28, R28, 0.5 ;  /* 0x3f0000001c1ca820 */ /* 0x000fcc0000400000 */
[----:B------:R-:W1:Y:S01]  /*1840*/  MUFU.EX2 R22, R28 ;  /* 0x0000001c00167308 */ /* 0x000e620000000800 */
[----:B-----5:R-:W-:-:S04]  /*1850*/  FADD R24, -R10, R21 ;  /* 0x000000150a187221 */ /* 0x020fc80000000100 */
[----:B------:R-:W-:Y:S01]  /*1860*/  FMUL R24, R24, 1.4426950216293334961 ;  /* 0x3fb8aa3b18187820 */ /* 0x000fe20000400000 */
[----:B0-----:R-:W-:Y:S01]  /*1870*/  @!P1 FMUL R26, R26, R26 ;  /* 0x0000001a1a1a9220 */ /* 0x001fe20000400000 */
[----:B------:R-:W-:-:S03]  /*1880*/  FSETP.GEU.AND P1, PT, R7, -126, PT ;  /* 0xc2fc00000700780b */ /* 0x000fc60003f2e000 */
[----:B------:R-:W-:Y:S01]  /*1890*/  FSETP.GEU.AND P4, PT, R24, -126, PT ;  /* 0xc2fc00001800780b */ /* 0x000fe20003f8e000 */
[----:B------:R-:W-:Y:S01]  /*18a0*/  FADD R6, R16, R26 ;  /* 0x0000001a10067221 */ /* 0x000fe20000000000 */
[----:B------:R-:W-:Y:S01]  /*18b0*/  FADD R16, R18, R29 ;  /* 0x0000001d12107221 */ /* 0x000fe20000000000 */
[C---:B------:R-:W-:Y:S01]  /*18c0*/  FADD R18, -R10.reuse, R23 ;  /* 0x000000170a127221 */ /* 0x040fe20000000100 */
[----:B------:R-:W-:Y:S01]  /*18d0*/  FADD R26, -R10, R19 ;  /* 0x000000130a1a7221 */ /* 0x000fe20000000100 */
[----:B-1----:R-:W-:Y:S01]  /*18e0*/  @!P2 FMUL R22, R22, R22 ;  /* 0x000000161616a220 */ /* 0x002fe20000400000 */
[----:B------:R-:W-:Y:S01]  /*18f0*/  FSETP.GEU.AND P2, PT, R17, -126, PT ;  /* 0xc2fc00001100780b */ /* 0x000fe20003f4e000 */
[----:B------:R-:W-:Y:S01]  /*1900*/  FMUL R18, R18, 1.4426950216293334961 ;  /* 0x3fb8aa3b12127820 */ /* 0x000fe20000400000 */
[----:B------:R-:W-:Y:S01]  /*1910*/  FMUL R26, R26, 1.4426950216293334961 ;  /* 0x3fb8aa3b1a1a7820 */ /* 0x000fe20000400000 */
[----:B------:R-:W-:Y:S01]  /*1920*/  FADD R6, R6, R22 ;  /* 0x0000001606067221 */ /* 0x000fe20000000000 */
[----:B------:R-:W-:Y:S01]  /*1930*/  FADD R22, -R10, R25 ;  /* 0x000000190a167221 */ /* 0x000fe20000000100 */
[----:B------:R-:W-:Y:S01]  /*1940*/  @!P1 FMUL R7, R7, 0.5 ;  /* 0x3f00000007079820 */ /* 0x000fe20000400000 */
[----:B------:R-:W-:Y:S01]  /*1950*/  FSETP.GEU.AND P3, PT, R18, -126, PT ;  /* 0xc2fc00001200780b */ /* 0x000fe20003f6e000 */
[----:B------:R-:W-:Y:S01]  /*1960*/  @!P4 FMUL R24, R24, 0.5 ;  /* 0x3f0000001818c820 */ /* 0x000fe20000400000 */
[----:B------:R-:W-:Y:S01]  /*1970*/  FMUL R22, R22, 1.4426950216293334961 ;  /* 0x3fb8aa3b16167820 */ /* 0x000fe20000400000 */
[----:B------:R-:W-:Y:S01]  /*1980*/  FSETP.GEU.AND P5, PT, R26, -126, PT ;  /* 0xc2fc00001a00780b */ /* 0x000fe20003fae000 */
[----:B------:R-:W-:Y:S01]  /*1990*/  FADD R16, R16, R27 ;  /* 0x0000001b10107221 */ /* 0x000fe20000000000 */
[----:B------:R-:W0:Y:S02]  /*19a0*/  MUFU.EX2 R7, R7 ;  /* 0x0000000700077308 */ /* 0x000e240000000800 */
[----:B------:R-:W-:Y:S01]  /*19b0*/  @!P2 FMUL R17, R17, 0.5 ;  /* 0x3f0000001111a820 */ /* 0x000fe20000400000 */
[----:B------:R-:W-:Y:S01]  /*19c0*/  FSETP.GEU.AND P6, PT, R22, -126, PT ;  /* 0xc2fc00001600780b */ /* 0x000fe20003fce000 */
[----:B------:R-:W-:-:S04]  /*19d0*/  FADD R16, R16, R15 ;  /* 0x0000000f10107221 */ /* 0x000fc80000000000 */
[----:B------:R-:W-:Y:S01]  /*19e0*/  @!P3 FMUL R18, R18, 0.5 ;  /* 0x3f0000001212b820 */ /* 0x000fe20000400000 */
[----:B------:R-:W1:Y:S01]  /*19f0*/  MUFU.EX2 R17, R17 ;  /* 0x0000001100117308 */ /* 0x000e620000000800 */
[----:B------:R-:W-:Y:S01]  /*1a00*/  FADD R16, R16, R23 ;  /* 0x0000001710107221 */ /* 0x000fe20000000000 */
[----:B------:R-:W-:-:S03]  /*1a10*/  @!P5 FMUL R26, R26, 0.5 ;  /* 0x3f0000001a1ad820 */ /* 0x000fc60000400000 */
[----:B------:R-:W-:Y:S02]  /*1a20*/  FADD R16, R16, R21 ;  /* 0x0000001510107221 */ /* 0x000fe40000000000 */
[----:B------:R-:W-:Y:S01]  /*1a30*/  @!P6 FMUL R22, R22, 0.5 ;  /* 0x3f0000001616e820 */ /* 0x000fe20000400000 */
[----:B------:R-:W2:Y:S01]  /*1a40*/  MUFU.EX2 R18, R18 ;  /* 0x0000001200127308 */ /* 0x000ea20000000800 */
[----:B0-----:R-:W-:Y:S01]  /*1a50*/  @!P1 FMUL R7, R7, R7 ;  /* 0x0000000707079220 */ /* 0x001fe20000400000 */
[----:B------:R-:W-:-:S03]  /*1a60*/  FADD R16, R16, R19 ;  /* 0x0000001310107221 */ /* 0x000fc60000000000 */
[----:B------:R-:W-:-:S03]  /*1a70*/  FADD R6, R6, R7 ;  /* 0x0000000706067221 */ /* 0x000fc60000000000 */
[----:B------:R-:W0:Y:S01]  /*1a80*/  MUFU.EX2 R24, R24 ;  /* 0x0000001800187308 */ /* 0x000e220000000800 */
[----:B-1----:R-:W-:-:S04]  /*1a90*/  @!P2 FMUL R17, R17, R17 ;  /* 0x000000111111a220 */ /* 0x002fc80000400000 */
[----:B------:R-:W-:-:S03]  /*1aa0*/  FADD R17, R6, R17 ;  /* 0x0000001106117221 */ /* 0x000fc60000000000 */
[----:B------:R-:W1:Y:S01]  /*1ab0*/  MUFU.EX2 R26, R26 ;  /* 0x0000001a001a7308 */ /* 0x000e620000000800 */
[----:B--2---:R-:W-:-:S04]  /*1ac0*/  @!P3 FMUL R18, R18, R18 ;  /* 0x000000121212b220 */ /* 0x004fc80000400000 */
[----:B------:R-:W-:-:S03]  /*1ad0*/  FADD R17, R17, R18 ;  /* 0x0000001211117221 */ /* 0x000fc60000000000 */
[----:B------:R-:W2:Y:S01]  /*1ae0*/  MUFU.EX2 R22, R22 ;  /* 0x0000001600167308 */ /* 0x000ea20000000800 */
[----:B0-----:R-:W-:-:S04]  /*1af0*/  @!P4 FMUL R24, R24, R24 ;  /* 0x000000181818c220 */ /* 0x001fc80000400000 */
[----:B------:R-:W-:Y:S01]  /*1b00*/  FADD R17, R17, R24 ;  /* 0x0000001811117221 */ /* 0x000fe20000000000 */
[----:B-1----:R-:W-:-:S04]  /*1b10*/  @!P5 FMUL R26, R26, R26 ;  /* 0x0000001a1a1ad220 */ /* 0x002fc80000400000 */
[----:B------:R-:W-:Y:S01]  /*1b20*/  FADD R7, R17, R26 ;  /* 0x0000001a11077221 */ /* 0x000fe20000000000 */
[----:B------:R-:W-:Y:S01]  /*1b30*/  FADD R17, R16, R25 ;  /* 0x0000001910117221 */ /* 0x000fe20000000000 */
[----:B--2---:R-:W-:-:S04]  /*1b40*/  @!P6 FMUL R22, R22, R22 ;  /* 0x000000161616e220 */ /* 0x004fc80000400000 */
[----:B------:R-:W-:-:S07]  /*1b50*/  FADD R16, R7, R22 ;  /* 0x0000001607107221 */ /* 0x000fce0000000000 */
.L_x_147:
[----:B------:R-:W-:Y:S05]  /*1b60*/  BSYNC.RECONVERGENT B1 ;  /* 0x0000000000017941 */ /* 0x000fea0003800200 */
.L_x_146:
        /* <DEDUP_REMOVED lines=10> */
[----:B------:R-:W4:Y:S01]  /*1c10*/  LDG.E.CONSTANT R19, desc[UR8][R6.64+0xc00] ;  /* 0x000c000806137981 */ /* 0x000f22000c1e9900 */
[----:B------:R-:W-:Y:S01]  /*1c20*/  IADD3 R13, PT, PT, R13, 0x400, RZ ;  /* 0x000004000d0d7810 */ /* 0x000fe20007ffe0ff */
[--C-:B-1----:R-:W-:Y:S01]  /*1c30*/  FADD R20, -R10, R18.reuse ;  /* 0x000000120a147221 */ /* 0x102fe20000000100 */
[----:B------:R-:W-:-:S03]  /*1c40*/  FADD R18, R17, R18 ;  /* 0x0000001211127221 */ /* 0x000fc60000000000 */
[----:B------:R-:W-:Y:S01]  /*1c50*/  FMUL R20, R20, 1.4426950216293334961 ;  /* 0x3fb8aa3b14147820 */ /* 0x000fe20000400000 */
[--C-:B--2---:R-:W-:Y:S01]  /*1c60*/  FADD R22, -R10, R21.reuse ;  /* 0x000000150a167221 */ /* 0x104fe20000000100 */
[----:B------:R-:W-:Y:S01]  /*1c70*/  FADD R18, R18, R21 ;  /* 0x0000001512127221 */ /* 0x000fe20000000000 */
[--C-:B---3--:R-:W-:Y:S02]  /*1c80*/  FADD R23, -R10, R15.reuse ;  /* 0x0000000f0a177221 */ /* 0x108fe40000000100 */
[----:B------:R-:W-:Y:S01]  /*1c90*/  FMUL R22, R22, 1.4426950216293334961 ;  /* 0x3fb8aa3b16167820 */ /* 0x000fe20000400000 */
[----:B------:R-:W-:Y:S01]  /*1ca0*/  FSETP.GEU.AND P0, PT, R20, -126, PT ;  /* 0xc2fc00001400780b */ /* 0x000fe20003f0e000 */
[----:B------:R-:W-:Y:S01]  /*1cb0*/  FADD R18, R18, R15 ;  /* 0x0000000f12127221 */ /* 0x000fe20000000000 */
[--C-:B----4-:R-:W-:Y:S01]  /*1cc0*/  FADD R24, -R10, R19.reuse ;  /* 0x000000130a187221 */ /* 0x110fe20000000100 */
[----:B------:R-:W-:Y:S01]  /*1cd0*/  FMUL R23, R23, 1.4426950216293334961 ;  /* 0x3fb8aa3b17177820 */ /* 0x000fe20000400000 */
[----:B------:R-:W-:Y:S01]  /*1ce0*/  FSETP.GEU.AND P1, PT, R22, -126, PT ;  /* 0xc2fc00001600780b */ /* 0x000fe20003f2e000 */
[----:B------:R-:W-:Y:S01]  /*1cf0*/  FADD R17, R18, R19 ;  /* 0x0000001312117221 */ /* 0x000fe20000000000 */
[----:B------:R-:W-:-:S02]  /*1d00*/  FMUL R25, R24, 1.4426950216293334961 ;  /* 0x3fb8aa3b18197820 */ /* 0x000fc40000400000 */
[----:B------:R-:W-:-:S03]  /*1d10*/  FSETP.GEU.AND P2, PT, R23, -126, PT ;  /* 0xc2fc00001700780b */ /* 0x000fc60003f4e000 */
[----:B------:R-:W-:Y:S02]  /*1d20*/  FSETP.GEU.AND P3, PT, R25, -126, PT ;  /* 0xc2fc00001900780b */ /* 0x000fe40003f6e000 */
[----:B------:R-:W-:-:S04]  /*1d30*/  @!P0 FMUL R20, R20, 0.5 ;  /* 0x3f00000014148820 */ /* 0x000fc80000400000 */
[----:B------:R-:W0:Y:S01]  /*1d40*/  MUFU.EX2 R7, R20 ;  /* 0x0000001400077308 */ /* 0x000e220000000800 */
[----:B------:R-:W-:-:S03]  /*1d50*/  @!P1 FMUL R22, R22, 0.5 ;  /* 0x3f00000016169820 */ /* 0x000fc60000400000 */
[----:B------:R-:W-:-:S03]  /*1d60*/  @!P2 FMUL R23, R23, 0.5 ;  /* 0x3f0000001717a820 */ /* 0x000fc60000400000 */
[----:B------:R-:W-:Y:S01]  /*1d70*/  @!P3 FMUL R25, R25, 0.5 ;  /* 0x3f0000001919b820 */ /* 0x000fe20000400000 */
[----:B------:R-:W1:Y:S08]  /*1d80*/  MUFU.EX2 R6, R22 ;  /* 0x0000001600067308 */ /* 0x000e700000000800 */
[----:B------:R-:W2:Y:S01]  /*1d90*/  MUFU.EX2 R24, R23 ;  /* 0x0000001700187308 */ /* 0x000ea20000000800 */
[----:B0-----:R-:W-:-:S04]  /*1da0*/  @!P0 FMUL R7, R7, R7 ;  /* 0x0000000707078220 */ /* 0x001fc80000400000 */
[----:B------:R-:W-:-:S03]  /*1db0*/  FADD R7, R16, R7 ;  /* 0x0000000710077221 */ /* 0x000fc60000000000 */
[----:B------:R-:W0:Y:S01]  /*1dc0*/  MUFU.EX2 R26, R25 ;  /* 0x00000019001a7308 */ /* 0x000e220000000800 */
[----:B-1----:R-:W-:-:S04]  /*1dd0*/  @!P1 FMUL R6, R6, R6 ;  /* 0x0000000606069220 */ /* 0x002fc80000400000 */
[----:B------:R-:W-:Y:S01]  /*1de0*/  FADD R7, R7, R6 ;  /* 0x0000000607077221 */ /* 0x000fe20000000000 */
[----:B--2---:R-:W-:-:S04]  /*1df0*/  @!P2 FMUL R24, R24, R24 ;  /* 0x000000181818a220 */ /* 0x004fc80000400000 */
[----:B------:R-:W-:Y:S01]  /*1e00*/  FADD R7, R7, R24 ;  /* 0x0000001807077221 */ /* 0x000fe20000000000 */
[----:B0-----:R-:W-:-:S04]  /*1e10*/  @!P3 FMUL R26, R26, R26 ;  /* 0x0000001a1a1ab220 */ /* 0x001fc80000400000 */
[----:B------:R-:W-:-:S07]  /*1e20*/  FADD R16, R7, R26 ;  /* 0x0000001a07107221 */ /* 0x000fce0000000000 */
.L_x_149:
[----:B------:R-:W-:Y:S05]  /*1e30*/  BSYNC.RECONVERGENT B1 ;  /* 0x0000000000017941 */ /* 0x000fea0003800200 */
.L_x_148:
[----:B------:R-:W-:Y:S05]  /*1e40*/  @!P4 BRA `(.L_x_142) ;  /* 0x000000000050c947 */ /* 0x000fea0003800000 */
[----:B------:R-:W0:Y:S01]  /*1e50*/  LDCU.64 UR6, c[0x0][0x380] ;  /* 0x00007000ff0677ac */ /* 0x000e220008000a00 */
[----:B------:R-:W-:Y:S01]  /*1e60*/  IMAD.WIDE.U32 R4, R13, 0x4, R4 ;  /* 0x000000040d047825 */ /* 0x000fe200078e0004 */
[----:B------:R-:W-:Y:S02]  /*1e70*/  IADD3 R14, PT, PT, -R14, RZ, RZ ;  /* 0x000000ff0e0e7210 */ /* 0x000fe40007ffe1ff */
[----:B0-----:R-:W-:-:S04]  /*1e80*/  IADD3 R13, P0, PT, R4, UR6, RZ ;  /* 0x00000006040d7c10 */ /* 0x001fc8000ff1e0ff */
[----:B------:R-:W-:-:S09]  /*1e90*/  IADD3.X R5, PT, PT, R5, UR7, RZ, P0, !PT ;  /* 0x0000000705057c10 */ /* 0x000fd200087fe4ff */
.L_x_150:
[----:B------:R-:W-:-:S06]  /*1ea0*/  IMAD.MOV.U32 R4, RZ, RZ, R13 ;  /* 0x000000ffff047224 */ /* 0x000fcc00078e000d */
[----:B------:R0:W1:Y:S01]  /*1eb0*/  LDG.E.CONSTANT R4, desc[UR8][R4.64] ;  /* 0x0000000804047981 */ /* 0x000062000c1e9900 */
[----:B------:R-:W-:Y:S02]  /*1ec0*/  IADD3 R14, PT, PT, R14, 0x1, RZ ;  /* 0x000000010e0e7810 */ /* 0x000fe40007ffe0ff */
[----:B------:R-:W-:Y:S02]  /*1ed0*/  IADD3 R13, P2, PT, R13, 0x400, RZ ;  /* 0x000004000d0d7810 */ /* 0x000fe40007f5e0ff */
[----:B------:R-:W-:Y:S02]  /*1ee0*/  ISETP.NE.AND P1, PT, R14, RZ, PT ;  /* 0x000000ff0e00720c */ /* 0x000fe40003f25270 */
[----:B0-----:R-:W-:Y:S01]  /*1ef0*/  IADD3.X R5, PT, PT, RZ, R5, RZ, P2, !PT ;  /* 0x00000005ff057210 */ /* 0x001fe200017fe4ff */
[----:B-1----:R-:W-:Y:S01]  /*1f00*/  FADD R6, -R10, R4 ;  /* 0x000000040a067221 */ /* 0x002fe20000000100 */
[----:B------:R-:W-:-:S03]  /*1f10*/  FADD R17, R4, R17 ;  /* 0x0000001104117221 */ /* 0x000fc60000000000 */
[----:B------:R-:W-:-:S05]  /*1f20*/  FMUL R6, R6, 1.4426950216293334961 ;  /* 0x3fb8aa3b06067820 */ /* 0x000fca0000400000 */
[----:B------:R-:W-:-:S13]  /*1f30*/  FSETP.GEU.AND P0, PT, R6, -126, PT ;  /* 0xc2fc00000600780b */ /* 0x000fda0003f0e000 */
[----:B------:R-:W-:-:S04]  /*1f40*/  @!P0 FMUL R6, R6, 0.5 ;  /* 0x3f00000006068820 */ /* 0x000fc80000400000 */
[----:B------:R-:W0:Y:S02]  /*1f50*/  MUFU.EX2 R7, R6 ;  /* 0x0000000600077308 */ /* 0x000e240000000800 */
[----:B0-----:R-:W-:-:S04]  /*1f60*/  @!P0 FMUL R7, R7, R7 ;  /* 0x0000000707078220 */ /* 0x001fc80000400000 */
[----:B------:R-:W-:Y:S01]  /*1f70*/  FADD R16, R7, R16 ;  /* 0x0000001007107221 */ /* 0x000fe20000000000 */
[----:B------:R-:W-:Y:S06]  /*1f80*/  @P1 BRA `(.L_x_150) ;  /* 0xfffffffc00c41947 */ /* 0x000fec000383ffff */
.L_x_142:
[----:B------:R-:W-:Y:S05]  /*1f90*/  BSYNC.RECONVERGENT B0 ;  /* 0x0000000000007941 */ /* 0x000fea0003800200 */
.L_x_141:
[----:B------:R-:W0:Y:S01]  /*1fa0*/  SHFL.DOWN PT, R5, R16, 0x10, 0x1f ;  /* 0x0a001f0010057f89 */ /* 0x000e2200000e0000 */
[----:B------:R-:W-:Y:S01]  /*1fb0*/  ISETP.NE.AND P0, PT, R0, RZ, PT ;  /* 0x000000ff0000720c */ /* 0x000fe20003f05270 */
[----:B------:R-:W-:Y:S02]  /*1fc0*/  BSSY.RECONVERGENT B0, `(.L_x_151) ;  /* 0x000001f000007945 */ /* 0x000fe40003800200 */
[----:B------:R-:W2:Y:S01]  /*1fd0*/  SHFL.DOWN PT, R4, R17, 0x10, 0x1f ;  /* 0x0a001f0011047f89 */ /* 0x000ea200000e0000 */
[----:B0-----:R-:W-:Y:S01]  /*1fe0*/  FADD R5, R5, R16 ;  /* 0x0000001005057221 */ /* 0x001fe20000000000 */
[----:B--2---:R-:W-:-:S04]  /*1ff0*/  FADD R13, R4, R17 ;  /* 0x00000011040d7221 */ /* 0x004fc80000000000 */
[----:B------:R-:W0:Y:S04]  /*2000*/  SHFL.DOWN PT, R4, R5, 0x8, 0x1f ;  /* 0x09001f0005047f89 */ /* 0x000e2800000e0000 */
        /* <DEDUP_REMOVED lines=14> */
[----:B--2---:R-:W-:Y:S01]  /*20f0*/  FADD R13, R16, R13 ;  /* 0x0000000d100d7221 */ /* 0x004fe20000000000 */
[----:B------:R-:W-:Y:S06]  /*2100*/  @P0 BRA `(.L_x_152) ;  /* 0x0000000000280947 */ /* 0x000fec0003800000 */
[----:B------:R-:W0:Y:S01]  /*2110*/  S2UR UR6, SR_CgaCtaId ;  /* 0x00000000000679c3 */ /* 0x000e220000008800 */
[----:B------:R-:W-:Y:S02]  /*2120*/  UMOV UR5, 0x400 ;  /* 0x0000040000057882 */ /* 0x000fe40000000000 */
[----:B------:R-:W-:Y:S02]  /*2130*/  UIADD3 UR4, UPT, UPT, UR5, 0x24, URZ ;  /* 0x0000002405047890 */ /* 0x000fe4000fffe0ff */
[----:B------:R-:W-:Y:S02]  /*2140*/  UIADD3 UR5, UPT, UPT, UR5, 0x44, URZ ;  /* 0x0000004405057890 */ /* 0x000fe4000fffe0ff */
[----:B0-----:R-:W-:Y:S02]  /*2150*/  ULEA UR4, UR6, UR4, 0x18 ;  /* 0x0000000406047291 */ /* 0x001fe4000f8ec0ff */
[----:B------:R-:W-:-:S04]  /*2160*/  ULEA UR5, UR6, UR5, 0x18 ;  /* 0x0000000506057291 */ /* 0x000fc8000f8ec0ff */
[C---:B------:R-:W-:Y:S02]  /*2170*/  LEA R0, R12.reuse, UR4, 0x2 ;  /* 0x000000040c007c11 */ /* 0x040fe4000f8e10ff */
[----:B------:R-:W-:-:S03]  /*2180*/  LEA R12, R12, UR5, 0x2 ;  /* 0x000000050c0c7c11 */ /* 0x000fc6000f8e10ff */
[----:B------:R0:W-:Y:S04]  /*2190*/  STS [R0], R5 ;  /* 0x0000000500007388 */ /* 0x0001e80000000800 */
[----:B------:R0:W-:Y:S02]  /*21a0*/  STS [R12], R13 ;  /* 0x0000000d0c007388 */ /* 0x0001e40000000800 */
.L_x_152:
[----:B------:R-:W-:Y:S05]  /*21b0*/  BSYNC.RECONVERGENT B0 ;  /* 0x0000000000007941 */ /* 0x000fea0003800200 */
.L_x_151:
[----:B------:R-:W-:Y:S01]  /*21c0*/  BAR.SYNC.DEFER_BLOCKING 0x0 ;  /* 0x0000000000007b1d */ /* 0x000fe20000010000 */
[----:B------:R-:W-:Y:S01]  /*21d0*/  ISETP.GT.U32.AND P0, PT, R11, 0x1f, PT ;  /* 0x0000001f0b00780c */ /* 0x000fe20003f04070 */
[----:B0-----:R-:W-:Y:S01]  /*21e0*/  HFMA2 R0, -RZ, RZ, 0, 0 ;  /* 0x00000000ff007431 */ /* 0x001fe200000001ff */
[----:B------:R-:W-:-:S11]  /*21f0*/  MOV R4, RZ ;  /* 0x000000ff00047202 */ /* 0x000fd60000000f00 */
[----:B------:R-:W-:Y:S05]  /*2200*/  @P0 BRA `(.L_x_153) ;  /* 0x0000000000a40947 */ /* 0x000fea0003800000 */
[C---:B------:R-:W-:Y:S01]  /*2210*/  ISETP.GT.U32.AND P0, PT, R11.reuse, 0x7, PT ;  /* 0x000000070b00780c */ /* 0x040fe20003f04070 */
[----:B------:R-:W-:Y:S01]  /*2220*/  BSSY.RECONVERGENT B0, `(.L_x_154) ;  /* 0x000000f000007945 */ /* 0x000fe20003800200 */
[----:B------:R-:W-:Y:S01]  /*2230*/  ISETP.NE.AND P1, PT, R11, RZ, PT ;  /* 0x000000ff0b00720c */ /* 0x000fe20003f25270 */
[----:B------:R-:W-:Y:S01]  /*2240*/  IMAD.MOV.U32 R0, RZ, RZ, RZ ;  /* 0x000000ffff007224 */ /* 0x000fe200078e00ff */
[----:B------:R-:W-:-:S09]  /*2250*/  MOV R4, RZ ;  /* 0x000000ff00047202 */ /* 0x000fd20000000f00 */
[----:B------:R-:W-:Y:S05]  /*2260*/  @P0 BRA `(.L_x_155) ;  /* 0x0000000000280947 */ /* 0x000fea0003800000 */
[----:B------:R-:W0:Y:S01]  /*2270*/  S2UR UR6, SR_CgaCtaId ;  /* 0x00000000000679c3 */ /* 0x000e220000008800 */
[----:B------:R-:W-:Y:S02]  /*2280*/  UMOV UR4, 0x400 ;  /* 0x0000040000047882 */ /* 0x000fe40000000000 */
[----:B------:R-:W-:Y:S02]  /*2290*/  UIADD3 UR5, UPT, UPT, UR4, 0x24, URZ ;  /* 0x0000002404057890 */ /* 0x000fe4000fffe0ff */
[----:B------:R-:W-:Y:S02]  /*22a0*/  UIADD3 UR4, UPT, UPT, UR4, 0x44, URZ ;  /* 0x0000004404047890 */ /* 0x000fe4000fffe0ff */
[----:B0-----:R-:W-:Y:S02]  /*22b0*/  ULEA UR5, UR6, UR5, 0x18 ;  /* 0x0000000506057291 */ /* 0x001fe4000f8ec0ff */
[----:B------:R-:W-:-:S04]  /*22c0*/  ULEA UR4, UR6, UR4, 0x18 ;  /* 0x0000000406047291 */ /* 0x000fc8000f8ec0ff */
[C---:B------:R-:W-:Y:S02]  /*22d0*/  LEA R0, R11.reuse, UR5, 0x2 ;  /* 0x000000050b007c11 */ /* 0x040fe4000f8e10ff */
[----:B------:R-:W-:-:S04]  /*22e0*/  LEA R4, R11, UR4, 0x2 ;  /* 0x000000040b047c11 */ /* 0x000fc8000f8e10ff */
[----:B------:R-:W0:Y:S04]  /*22f0*/  LDS R0, [R0] ;  /* 0x0000000000007984 */ /* 0x000e280000000800 */
[----:B------:R-:W2:Y:S02]  /*2300*/  LDS R4, [R4] ;  /* 0x0000000004047984 */ /* 0x000ea40000000800 */
.L_x_155:
[----:B------:R-:W-:Y:S05]  /*2310*/  BSYNC.RECONVERGENT B0 ;  /* 0x0000000000007941 */ /* 0x000fea0003800200 */
.L_x_154:
[----:B------:R-:W-:-:S03]  /*2320*/  UMOV UR4, 0xffffffff ;  /* 0xffffffff00047882 */ /* 0x000fc60000000000 */
[----:B------:R-:W-:Y:S05]  /*2330*/  BRA.DIV UR4, `(.L_x_156) ;  /* 0x0000000604f87947 */ /* 0x000fea000b800000 */
[----:B0-----:R-:W0:Y:S04]  /*2340*/  SHFL.DOWN PT, R5, R0, 0x10, 0x1f ;  /* 0x0a001f0000057f89 */ /* 0x001e2800000e0000 */
[----:B--2---:R-:W2:Y:S01]  /*2350*/  SHFL.DOWN PT, R15, R4, 0x10, 0x1f ;  /* 0x0a001f00040f7f89 */ /* 0x004ea200000e0000 */
        /* <DEDUP_REMOVED lines=15> */
[----:B------:R2:W3:Y:S02]  /*2450*/  SHFL.DOWN PT, R4, R19, 0x1, 0x1f ;  /* 0x08201f0013047f89 */ /* 0x0004e400000e0000 */
[----:B0-2---:R-:W-:-:S07]  /*2460*/  FADD R5, R0, R5 ;  /* 0x0000000500057221 */ /* 0x005fce0000000000 */
.L_x_174:
[----:B---3--:R-:W-:Y:S01]  /*2470*/  FADD R4, R19, R4 ;  /* 0x0000000413047221 */ /* 0x008fe20000000000 */
[----:B------:R-:W-:-:S04]  /*2480*/  FSEL R0, R5, RZ, !P1 ;  /* 0x000000ff05007208 */ /* 0x000fc80004800000 */
[----:B------:R-:W-:-:S07]  /*2490*/  FSEL R4, R4, RZ, !P1 ;  /* 0x000000ff04047208 */ /* 0x000fce0004800000 */
.L_x_153:
[----:B------:R-:W-:Y:S01]  /*24a0*/  ISETP.NE.AND P0, PT, R11, RZ, PT ;  /* 0x000000ff0b00720c */ /* 0x000fe20003f05270 */
[----:B------:R-:W-:Y:S05]  /*24b0*/  WARPSYNC.ALL ;  /* 0x0000000000007948 */ /* 0x000fea0003800000 */
[----:B------:R-:W-:Y:S07]  /*24c0*/  BAR.SYNC.DEFER_BLOCKING 0x0 ;  /* 0x0000000000007b1d */ /* 0x000fee0000010000 */
[----:B------:R-:W-:Y:S01]  /*24d0*/  @!P0 MOV R5, 0x400 ;  /* 0x0000040000058802 */ /* 0x000fe20000000f00 */
[----:B------:R-:W0:Y:S03]  /*24e0*/  @!P0 S2R R6, SR_CgaCtaId ;  /* 0x0000000000068919 */ /* 0x000e260000008800 */
[----:B0-----:R-:W-:-:S05]  /*24f0*/  @!P0 LEA R5, R6, R5, 0x18 ;  /* 0x0000000506058211 */ /* 0x001fca00078ec0ff */
[----:B------:R0:W-:Y:S04]  /*2500*/  @!P0 STS [R5+0x64], R0 ;  /* 0x0000640005008388 */ /* 0x0001e80000000800 */
[----:B------:R0:W-:Y:S01]  /*2510*/  @!P0 STS [R5+0x68], R4 ;  /* 0x0000680405008388 */ /* 0x0001e20000000800 */
[----:B------:R-:W-:Y:S06]  /*2520*/  BAR.SYNC.DEFER_BLOCKING 0x0 ;  /* 0x0000000000007b1d */ /* 0x000fec0000010000 */
[----:B------:R-:W-:Y:S05]  /*2530*/  @P0 EXIT ;  /* 0x000000000000094d */ /* 0x000fea0003800000 */
[----:B------:R-:W2:Y:S01]  /*2540*/  S2UR UR5, SR_CgaCtaId ;  /* 0x00000000000579c3 */ /* 0x000ea20000008800 */
[----:B------:R-:W-:Y:S01]  /*2550*/  UMOV UR4, 0x400 ;  /* 0x0000040000047882 */ /* 0x000fe20000000000 */
[----:B------:R-:W-:-:S04]  /*2560*/  IMAD.WIDE R2, R9, 0x4, R2 ;  /* 0x0000000409027825 */ /* 0x000fc800078e0202 */
[----:B------:R-:W-:Y:S02]  /*2570*/  HFMA2 R7, -RZ, RZ, 1.5048828125, 33.21875 ;  /* 0x3e055027ff077431 */ /* 0x000fe400000001ff */
[----:B------:R3:W5:Y:S01]  /*2580*/  LDG.E.CONSTANT R2, desc[UR8][R2.64] ;  /* 0x0000000802027981 */ /* 0x000762000c1e9900 */
[----:B--2---:R-:W-:Y:S01]  /*2590*/  ULEA UR4, UR5, UR4, 0x18 ;  /* 0x0000000405047291 */ /* 0x004fe2000f8ec0ff */
[----:B------:R-:W2:Y:S08]  /*25a0*/  LDCU UR5, c[0x0][0x39c] ;  /* 0x00007380ff0577ac */ /* 0x000eb00008000800 */
[----:B------:R-:W4:Y:S02]  /*25b0*/  LDS R9, [UR4+0x64] ;  /* 0x00006404ff097984 */ /* 0x000f240008000800 */
[----:B----4-:R-:W-:-:S04]  /*25c0*/  FSETP.GEU.AND P0, PT, R9, 1.175494350822287508e-38, PT ;  /* 0x008000000900780b */ /* 0x010fc80003f0e000 */
[----:B0-----:R-:W-:-:S09]  /*25d0*/  FSEL R4, RZ, -23, P0 ;  /* 0xc1b80000ff047808 */ /* 0x001fd20000000000 */
[----:B------:R-:W-:-:S05]  /*25e0*/  @!P0 FMUL R9, R9, 8388608 ;  /* 0x4b00000009098820 */ /* 0x000fca0000400000 */
[C---:B------:R-:W-:Y:S02]  /*25f0*/  IADD3 R0, PT, PT, R9.reuse, -0x3f2aaaab, RZ ;  /* 0xc0d5555509007810 */ /* 0x040fe40007ffe0ff */
[C---:B------:R-:W-:Y:S02]  /*2600*/  ISETP.GT.U32.AND P0, PT, R9.reuse, 0x7f7fffff, PT ;  /* 0x7f7fffff0900780c */ /* 0x040fe40003f04070 */
[----:B------:R-:W-:Y:S02]  /*2610*/  LOP3.LUT R5, R0, 0xff800000, RZ, 0xc0, !PT ;  /* 0xff80000000057812 */ /* 0x000fe400078ec0ff */
[C---:B------:R-:W-:Y:S02]  /*2620*/  FSETP.NEU.AND P1, PT, R9.reuse, RZ, PT ;  /* 0x000000ff0900720b */ /* 0x040fe40003f2d000 */
[-C--:B------:R-:W-:Y:S02]  /*2630*/  IADD3 R0, PT, PT, R9, -R5.reuse, RZ ;  /* 0x8000000509007210 */ /* 0x080fe40007ffe0ff */
[----:B------:R-:W-:-:S03]  /*2640*/  I2FP.F32.S32 R5, R5 ;  /* 0x0000000500057245 */ /* 0x000fc60000201400 */
[----:B------:R-:W-:Y:S02]  /*2650*/  FADD R6, R0, -1 ;  /* 0xbf80000000067421 */ /* 0x000fe40000000000 */
[----:B------:R-:W0:Y:S01]  /*2660*/  LDS R0, [UR4+0x68] ;  /* 0x00006804ff007984 */ /* 0x000e220008000800 */
[----:B------:R-:W-:Y:S01]  /*2670*/  FFMA R4, R5, 1.1920928955078125e-07, R4 ;  /* 0x3400000005047823 */ /* 0x000fe20000000004 */
[----:B---3--:R-:W-:-:S04]  /*2680*/  FFMA R3, R6, -R7, 0.14084610342979431152 ;  /* 0x3e1039f606037423 */ /* 0x008fc80000000807 */
[----:B------:R-:W-:-:S04]  /*2690*/  FFMA R3, R6, R3, -0.12148627638816833496 ;  /* 0xbdf8cdcc06037423 */ /* 0x000fc80000000003 */
[----:B------:R-:W-:-:S04]  /*26a0*/  FFMA R3, R6, R3, 0.13980610668659210205 ;  /* 0x3e0f295506037423 */ /* 0x000fc80000000003 */
[----:B------:R-:W-:-:S04]  /*26b0*/  FFMA R3, R6, R3, -0.16684235632419586182 ;  /* 0xbe2ad8b906037423 */ /* 0x000fc80000000003 */
[----:B------:R-:W-:Y:S01]  /*26c0*/  FFMA R7, R6, R3, 0.20012299716472625732 ;  /* 0x3e4ced0b06077423 */ /* 0x000fe20000000003 */
[----:B--2---:R-:W-:-:S03]  /*26d0*/  I2FP.F32.S32 R3, UR5 ;  /* 0x0000000500037c45 */ /* 0x004fc60008201400 */
[C---:B------:R-:W-:Y:S01]  /*26e0*/  FFMA R7, R6.reuse, R7, -0.24999669194221496582 ;  /* 0xbe7fff2206077423 */ /* 0x040fe20000000007 */
[----:B------:R-:W2:Y:S03]  /*26f0*/  MUFU.RCP R12, R3 ;  /* 0x00000003000c7308 */ /* 0x000ea60000001000 */
[----:B------:R-:W-:-:S04]  /*2700*/  FFMA R7, R6, R7, 0.33333182334899902344 ;  /* 0x3eaaaa7806077423 */ /* 0x000fc80000000007 */
[----:B------:R-:W-:-:S04]  /*2710*/  FFMA R7, R6, R7, -0.5 ;  /* 0xbf00000006077423 */ /* 0x000fc80000000007 */
[----:B------:R-:W-:-:S04]  /*2720*/  FMUL R7, R6, R7 ;  /* 0x0000000706077220 */ /* 0x000fc80000400000 */
[----:B------:R-:W-:Y:S01]  /*2730*/  FFMA R7, R6, R7, R6 ;  /* 0x0000000706077223 */ /* 0x000fe20000000006 */
[----:B------:R-:W-:Y:S02]  /*2740*/  IMAD.MOV.U32 R6, RZ, RZ, 0x7f800000 ;  /* 0x7f800000ff067424 */ /* 0x000fe400078e00ff */
[----:B--2---:R-:W-:Y:S01]  /*2750*/  FFMA R5, -R3, R12, 1 ;  /* 0x3f80000003057423 */ /* 0x004fe2000000010c */
[----:B------:R-:W-:Y:S01]  /*2760*/  FFMA R4, R4, 0.69314718246459960938, R7 ;  /* 0x3f31721804047823 */ /* 0x000fe20000000007 */
[----:B------:R-:W-:Y:S01]  /*2770*/  @P0 FFMA R4, R9, R6, +INF ;  /* 0x7f80000009040423 */ /* 0x000fe20000000006 */
[----:B0-----:R-:W0:Y:S01]  /*2780*/  FCHK P0, R0, R3 ;  /* 0x0000000300007302 */ /* 0x001e220000000000 */
[----:B------:R-:W-:-:S03]  /*2790*/  FFMA R7, R12, R5, R12 ;  /* 0x000000050c077223 */ /* 0x000fc6000000000c */
[----:B------:R-:W-:Y:S01]  /*27a0*/  FSEL R5, R4, -INF , P1 ;  /* 0xff80000004057808 */ /* 0x000fe20000800000 */
[----:B------:R-:W-:-:S04]  /*27b0*/  FFMA R6, R0, R7, RZ ;  /* 0x0000000700067223 */ /* 0x000fc800000000ff */
[----:B------:R-:W-:Y:S01]  /*27c0*/  FFMA R4, -R3, R6, R0 ;  /* 0x0000000603047223 */ /* 0x000fe20000000100 */
[----:B-1----:R-:W-:-:S03]  /*27d0*/  FADD R5, R10, R5 ;  /* 0x000000050a057221 */ /* 0x002fc60000000000 */
[----:B------:R-:W-:Y:S01]  /*27e0*/  FFMA R4, R7, R4, R6 ;  /* 0x0000000407047223 */ /* 0x000fe20000000006 */
[----:B0-----:R-:W-:Y:S06]  /*27f0*/  @!P0 BRA `(.L_x_157) ;  /* 0x00000000000c8947 */ /* 0x001fec0003800000 */
[----:B------:R-:W-:-:S07]  /*2800*/  MOV R4, 0x2820 ;  /* 0x0000282000047802 */ /* 0x000fce0000000f00 */
[----:B-----5:R-:W-:Y:S05]  /*2810*/  CALL.REL.NOINC `($__internal_3_$__cuda_sm3x_div_rn_noftz_f32_slowpath) ;  /* 0x0000000400e07944 */ /* 0x020fea0003c00000 */
[----:B------:R-:W-:-:S07]  /*2820*/  MOV R4, R0 ;  /* 0x0000000000047202 */ /* 0x000fce0000000f00 */
.L_x_157:
[----:B------:R-:W0:Y:S01]  /*2830*/  LDC R3, c[0x0][0x3a4] ;  /* 0x0000e900ff037b82 */ /* 0x000e220000000800 */
[C---:B------:R-:W-:Y:S01]  /*2840*/  FADD R4, R5.reuse, -R4 ;  /* 0x8000000405047221 */ /* 0x040fe20000000000 */
[----:B-----5:R-:W-:-:S06]  /*2850*/  FADD R2, R5, -R2 ;  /* 0x8000000205027221 */ /* 0x020fcc0000000000 */
[----:B------:R-:W1:Y:S01]  /*2860*/  LDC.64 R6, c[0x0][0x390] ;  /* 0x0000e400ff067b82 */ /* 0x000e620000000a00 */
[----:B0-----:R-:W-:Y:S01]  /*2870*/  FMUL R5, R4, R3 ;  /* 0x0000000304057220 */ /* 0x001fe20000400000 */
[----:B------:R-:W-:-:S04]  /*2880*/  FADD R3, -R3, 1 ;  /* 0x3f80000003037421 */ /* 0x000fc80000000100 */
[----:B------:R-:W-:Y:S01]  /*2890*/  FFMA R3, R2, R3, R5 ;  /* 0x0000000302037223 */ /* 0x000fe20000000005 */
[----:B-1----:R-:W-:-:S05]  /*28a0*/  IMAD.WIDE.U32 R6, R8, 0x4, R6 ;  /* 0x0000000408067825 */ /* 0x002fca00078e0006 */
[----:B------:R-:W-:Y:S01]  /*28b0*/  STG.E desc[UR8][R6.64], R3 ;  /* 0x0000000306007986 */ /* 0x000fe2000c101908 */
[----:B------:R-:W-:Y:S05]  /*28c0*/  EXIT ;  /* 0x000000000000794d */ /* 0x000fea0003800000 */
.L_x_140:
[----:B0-----:R-:W-:Y:S01]  /*28d0*/  HFMA2 R6, -RZ, RZ, 0, 9.5367431640625e-07 ;  /* 0x00000010ff067431 */ /* 0x001fe200000001ff */
[----:B-1----:R-:W-:Y:S01]  /*28e0*/  MOV R20, R10 ;  /* 0x0000000a00147202 */ /* 0x002fe20000000f00 */
[----:B------:R-:W-:Y:S01]  /*28f0*/  IMAD.MOV.U32 R13, RZ, RZ, -0x1 ;  /* 0xffffffffff0d7424 */ /* 0x000fe200078e00ff */
[----:B------:R-:W-:-:S07]  /*2900*/  MOV R7, 0x1f ;  /* 0x0000001f00077802 */ /* 0x000fce0000000f00 */
[----:B------:R-:W-:Y:S05]  /*2910*/  WARPSYNC.COLLECTIVE R13, `(.L_x_158) ;  /* 0x000000000d087348 */ /* 0x000fea0003c00000 */
[----:B------:R0:W1:Y:S02]  /*2920*/  SHFL.DOWN P0, R18, R20, R6, R7 ;  /* 0x0800000614127389 */ /* 0x0000640000000007 */
[----:B01----:R-:W-:Y:S05]  /*2930*/  ENDCOLLECTIVE ;  /* 0x000000000000791b */ /* 0x003fea0003800000 */
.L_x_158:
[----:B------:R-:W-:Y:S01]  /*2940*/  HFMA2 R6, -RZ, RZ, 0, 4.76837158203125e-07 ;  /* 0x00000008ff067431 */ /* 0x000fe200000001ff */
[----:B------:R-:W-:-:S04]  /*2950*/  MOV R15, R18 ;  /* 0x00000012000f7202 */ /* 0x000fc80000000f00 */
[----:B------:R-:W-:-:S04]  /*2960*/  FMNMX R15, R15, R10, !PT ;  /* 0x0000000a0f0f7209 */ /* 0x000fc80007800000 */
[----:B------:R-:W-:-:S07]  /*2970*/  MOV R20, R15 ;  /* 0x0000000f00147202 */ /* 0x000fce0000000f00 */
[----:B------:R-:W-:Y:S05]  /*2980*/  WARPSYNC.COLLECTIVE R13, `(.L_x_159) ;  /* 0x000000000d087348 */ /* 0x000fea0003c00000 */
[----:B------:R0:W1:Y:S02]  /*2990*/  SHFL.DOWN P0, R18, R20, R6, R7 ;  /* 0x0800000614127389 */ /* 0x0000640000000007 */
[----:B01----:R-:W-:Y:S05]  /*29a0*/  ENDCOLLECTIVE ;  /* 0x000000000000791b */ /* 0x003fea0003800000 */
.L_x_159:
[----:B------:R-:W-:Y:S01]  /*29b0*/  HFMA2 R6, -RZ, RZ, 0, 2.384185791015625e-07 ;  /* 0x00000004ff067431 */ /* 0x000fe200000001ff */
[----:B------:R-:W-:-:S04]  /*29c0*/  MOV R14, R18 ;  /* 0x00000012000e7202 */ /* 0x000fc80000000f00 */
[----:B------:R-:W-:-:S05]  /*29d0*/  FMNMX R14, R15, R14, !PT ;  /* 0x0000000e0f0e7209 */ /* 0x000fca0007800000 */
[----:B------:R-:W-:-:S07]  /*29e0*/  IMAD.MOV.U32 R20, RZ, RZ, R14 ;  /* 0x000000ffff147224 */ /* 0x000fce00078e000e */
[----:B------:R-:W-:Y:S05]  /*29f0*/  WARPSYNC.COLLECTIVE R13, `(.L_x_160) ;  /* 0x000000000d087348 */ /* 0x000fea0003c00000 */
[----:B------:R0:W1:Y:S02]  /*2a00*/  SHFL.DOWN P0, R18, R20, R6, R7 ;  /* 0x0800000614127389 */ /* 0x0000640000000007 */
[----:B01----:R-:W-:Y:S05]  /*2a10*/  ENDCOLLECTIVE ;  /* 0x000000000000791b */ /* 0x003fea0003800000 */
.L_x_160:
[----:B------:R-:W-:Y:S01]  /*2a20*/  HFMA2 R6, -RZ, RZ, 0, 1.1920928955078125e-07 ;  /* 0x00000002ff067431 */ /* 0x000fe200000001ff */
[----:B------:R-:W-:-:S04]  /*2a30*/  MOV R17, R18 ;  /* 0x0000001200117202 */ /* 0x000fc80000000f00 */
[----:B------:R-:W-:-:S04]  /*2a40*/  FMNMX R17, R14, R17, !PT ;  /* 0x000000110e117209 */ /* 0x000fc80007800000 */
[----:B------:R-:W-:-:S07]  /*2a50*/  MOV R20, R17 ;  /* 0x0000001100147202 */ /* 0x000fce0000000f00 */
[----:B------:R-:W-:Y:S05]  /*2a60*/  WARPSYNC.COLLECTIVE R13, `(.L_x_161) ;  /* 0x000000000d087348 */ /* 0x000fea0003c00000 */
[----:B------:R0:W1:Y:S02]  /*2a70*/  SHFL.DOWN P0, R18, R20, R6, R7 ;  /* 0x0800000614127389 */ /* 0x0000640000000007 */
[----:B01----:R-:W-:Y:S05]  /*2a80*/  ENDCOLLECTIVE ;  /* 0x000000000000791b */ /* 0x003fea0003800000 */
.L_x_161:
[----:B------:R-:W-:Y:S02]  /*2a90*/  HFMA2 R6, -RZ, RZ, 0, 5.9604644775390625e-08 ;  /* 0x00000001ff067431 */ /* 0x000fe400000001ff */
[----:B------:R-:W-:-:S05]  /*2aa0*/  IMAD.MOV.U32 R16, RZ, RZ, R18 ;  /* 0x000000ffff107224 */ /* 0x000fca00078e0012 */
[----:B------:R-:W-:-:S04]  /*2ab0*/  FMNMX R16, R17, R16, !PT ;  /* 0x0000001011107209 */ /* 0x000fc80007800000 */
[----:B------:R-:W-:-:S07]  /*2ac0*/  MOV R20, R16 ;  /* 0x0000001000147202 */ /* 0x000fce0000000f00 */
[----:B------:R-:W-:Y:S05]  /*2ad0*/  WARPSYNC.COLLECTIVE R13, `(.L_x_162) ;  /* 0x000000000d087348 */ /* 0x000fea0003c00000 */
[----:B------:R0:W1:Y:S02]  /*2ae0*/  SHFL.DOWN P0, R18, R20, R6, R7 ;  /* 0x0800000614127389 */ /* 0x0000640000000007 */
[----:B01----:R-:W-:Y:S05]  /*2af0*/  ENDCOLLECTIVE ;  /* 0x000000000000791b */ /* 0x003fea0003800000 */
.L_x_162:
[----:B------:R-:W-:Y:S01]  /*2b00*/  MOV R19, R18 ;  /* 0x0000001200137202 */ /* 0x000fe20000000f00 */
[----:B------:R-:W-:Y:S06]  /*2b10*/  BRA `(.L_x_163) ;  /* 0xffffffdc00e47947 */ /* 0x000fec000383ffff */
.L_x_156:
[----:B------:R-:W-:Y:S01]  /*2b20*/  HFMA2 R7, -RZ, RZ, 0, 1.847743988037109375e-06 ;  /* 0x0000001fff077431 */ /* 0x000fe200000001ff */
[----:B0-----:R-:W-:Y:S01]  /*2b30*/  MOV R20, R0 ;  /* 0x0000000000147202 */ /* 0x001fe20000000f00 */
[----:B------:R-:W-:Y:S01]  /*2b40*/  IMAD.MOV.U32 R6, RZ, RZ, 0x10 ;  /* 0x00000010ff067424 */ /* 0x000fe200078e00ff */
[----:B------:R-:W-:-:S07]  /*2b50*/  MOV R13, 0xffffffff ;  /* 0xffffffff000d7802 */ /* 0x000fce0000000f00 */
[----:B-12---:R-:W-:Y:S05]  /*2b60*/  WARPSYNC.COLLECTIVE R13, `(.L_x_164) ;  /* 0x000000000d087348 */ /* 0x006fea0003c00000 */
[----:B------:R0:W3:Y:S02]  /*2b70*/  SHFL.DOWN P0, R18, R20, R6, R7 ;  /* 0x0800000614127389 */ /* 0x0000e40000000007 */
[----:B0123--:R-:W-:Y:S05]  /*2b80*/  ENDCOLLECTIVE ;  /* 0x000000000000791b */ /* 0x00ffea0003800000 */
.L_x_164:
[----:B------:R-:W-:Y:S01]  /*2b90*/  IMAD.MOV.U32 R6, RZ, RZ, 0x8 ;  /* 0x00000008ff067424 */ /* 0x000fe200078e00ff */
[----:B------:R-:W-:-:S05]  /*2ba0*/  MOV R5, R18 ;  /* 0x0000001200057202 */ /* 0x000fca0000000f00 */
[----:B------:R-:W-:-:S05]  /*2bb0*/  FADD R5, R5, R0 ;  /* 0x0000000005057221 */ /* 0x000fca0000000000 */
[----:B------:R-:W-:-:S07]  /*2bc0*/  MOV R20, R5 ;  /* 0x0000000500147202 */ /* 0x000fce0000000f00 */
[----:B------:R-:W-:Y:S05]  /*2bd0*/  WARPSYNC.COLLECTIVE R13, `(.L_x_165) ;  /* 0x000000000d087348 */ /* 0x000fea0003c00000 */
[----:B------:R0:W1:Y:S02]  /*2be0*/  SHFL.DOWN P0, R18, R20, R6, R7 ;  /* 0x0800000614127389 */ /* 0x0000640000000007 */
[----:B01----:R-:W-:Y:S05]  /*2bf0*/  ENDCOLLECTIVE ;  /* 0x000000000000791b */ /* 0x003fea0003800000 */
.L_x_165:
[----:B------:R-:W-:Y:S01]  /*2c00*/  HFMA2 R6, -RZ, RZ, 0, 2.384185791015625e-07 ;  /* 0x00000004ff067431 */ /* 0x000fe200000001ff */
[----:B------:R-:W-:-:S05]  /*2c10*/  MOV R12, R18 ;  /* 0x00000012000c7202 */ /* 0x000fca0000000f00 */
[----:B------:R-:W-:-:S05]  /*2c20*/  FADD R12, R5, R12 ;  /* 0x0000000c050c7221 */ /* 0x000fca0000000000 */
[----:B------:R-:W-:-:S07]  /*2c30*/  MOV R20, R12 ;  /* 0x0000000c00147202 */ /* 0x000fce0000000f00 */
[----:B------:R-:W-:Y:S05]  /*2c40*/  WARPSYNC.COLLECTIVE R13, `(.L_x_166) ;  /* 0x000000000d087348 */ /* 0x000fea0003c00000 */
[----:B------:R0:W1:Y:S02]  /*2c50*/  SHFL.DOWN P0, R18, R20, R6, R7 ;  /* 0x0800000614127389 */ /* 0x0000640000000007 */
[----:B01----:R-:W-:Y:S05]  /*2c60*/  ENDCOLLECTIVE ;  /* 0x000000000000791b */ /* 0x003fea0003800000 */
.L_x_166:
[----:B------:R-:W-:Y:S01]  /*2c70*/  HFMA2 R6, -RZ, RZ, 0, 1.1920928955078125e-07 ;  /* 0x00000002ff067431 */ /* 0x000fe200000001ff */
[----:B------:R-:W-:-:S05]  /*2c80*/  MOV R15, R18 ;  /* 0x00000012000f7202 */ /* 0x000fca0000000f00 */
[----:B------:R-:W-:-:S04]  /*2c90*/  FADD R15, R12, R15 ;  /* 0x0000000f0c0f7221 */ /* 0x000fc80000000000 */
[----:B------:R-:W-:-:S07]  /*2ca0*/  IMAD.MOV.U32 R20, RZ, RZ, R15 ;  /* 0x000000ffff147224 */ /* 0x000fce00078e000f */
[----:B------:R-:W-:Y:S05]  /*2cb0*/  WARPSYNC.COLLECTIVE R13, `(.L_x_167) ;  /* 0x000000000d087348 */ /* 0x000fea0003c00000 */
[----:B------:R0:W1:Y:S02]  /*2cc0*/  SHFL.DOWN P0, R18, R20, R6, R7 ;  /* 0x0800000614127389 */ /* 0x0000640000000007 */
[----:B01----:R-:W-:Y:S05]  /*2cd0*/  ENDCOLLECTIVE ;  /* 0x000000000000791b */ /* 0x003fea0003800000 */
.L_x_167:
[----:B------:R-:W-:Y:S01]  /*2ce0*/  HFMA2 R6, -RZ, RZ, 0, 5.9604644775390625e-08 ;  /* 0x00000001ff067431 */ /* 0x000fe200000001ff */
[----:B------:R-:W-:-:S05]  /*2cf0*/  MOV R0, R18 ;  /* 0x0000001200007202 */ /* 0x000fca0000000f00 */
[----:B------:R-:W-:-:S05]  /*2d00*/  FADD R0, R15, R0 ;  /* 0x000000000f007221 */ /* 0x000fca0000000000 */
[----:B------:R-:W-:-:S07]  /*2d10*/  MOV R20, R0 ;  /* 0x0000000000147202 */ /* 0x000fce0000000f00 */
[----:B------:R-:W-:Y:S05]  /*2d20*/  WARPSYNC.COLLECTIVE R13, `(.L_x_168) ;  /* 0x000000000d087348 */ /* 0x000fea0003c00000 */
[----:B------:R0:W1:Y:S02]  /*2d30*/  SHFL.DOWN P0, R18, R20, R6, R7 ;  /* 0x0800000614127389 */ /* 0x0000640000000007 */
[----:B01----:R-:W-:Y:S05]  /*2d40*/  ENDCOLLECTIVE ;  /* 0x000000000000791b */ /* 0x003fea0003800000 */
.L_x_168:
[----:B------:R-:W-:Y:S01]  /*2d50*/  HFMA2 R6, -RZ, RZ, 0, 9.5367431640625e-07 ;  /* 0x00000010ff067431 */ /* 0x000fe200000001ff */
[----:B------:R-:W-:Y:S01]  /*2d60*/  MOV R20, R4 ;  /* 0x0000000400147202 */ /* 0x000fe20000000f00 */
[----:B------:R-:W-:-:S07]  /*2d70*/  IMAD.MOV.U32 R5, RZ, RZ, R18 ;  /* 0x000000ffff057224 */ /* 0x000fce00078e0012 */
[----:B------:R-:W-:Y:S05]  /*2d80*/  WARPSYNC.COLLECTIVE R13, `(.L_x_169) ;  /* 0x000000000d087348 */ /* 0x000fea0003c00000 */
[----:B------:R0:W1:Y:S02]  /*2d90*/  SHFL.DOWN P0, R18, R20, R6, R7 ;  /* 0x0800000614127389 */ /* 0x0000640000000007 */
[----:B01----:R-:W-:Y:S05]  /*2da0*/  ENDCOLLECTIVE ;  /* 0x000000000000791b */ /* 0x003fea0003800000 */
.L_x_169:
[----:B------:R-:W-:Y:S01]  /*2db0*/  FADD R5, R0, R5 ;  /* 0x0000000500057221 */ /* 0x000fe20000000000 */
[----:B------:R-:W-:Y:S01]  /*2dc0*/  IMAD.MOV.U32 R6, RZ, RZ, 0x8 ;  /* 0x00000008ff067424 */ /* 0x000fe200078e00ff */
[----:B------:R-:W-:-:S05]  /*2dd0*/  MOV R15, R18 ;  /* 0x00000012000f7202 */ /* 0x000fca0000000f00 */
[----:B------:R-:W-:-:S05]  /*2de0*/  FADD R14, R15, R4 ;  /* 0x000000040f0e7221 */ /* 0x000fca0000000000 */
[----:B------:R-:W-:-:S07]  /*2df0*/  MOV R20, R14 ;  /* 0x0000000e00147202 */ /* 0x000fce0000000f00 */
[----:B------:R-:W-:Y:S05]  /*2e00*/  WARPSYNC.COLLECTIVE R13, `(.L_x_170) ;  /* 0x000000000d087348 */ /* 0x000fea0003c00000 */
[----:B------:R0:W1:Y:S02]  /*2e10*/  SHFL.DOWN P0, R18, R20, R6, R7 ;  /* 0x0800000614127389 */ /* 0x0000640000000007 */
[----:B01----:R-:W-:Y:S05]  /*2e20*/  ENDCOLLECTIVE ;  /* 0x000000000000791b */ /* 0x003fea0003800000 */
.L_x_170:
[----:B------:R-:W-:Y:S01]  /*2e30*/  HFMA2 R6, -RZ, RZ, 0, 2.384185791015625e-07 ;  /* 0x00000004ff067431 */ /* 0x000fe200000001ff */
[----:B------:R-:W-:-:S05]  /*2e40*/  MOV R17, R18 ;  /* 0x0000001200117202 */ /* 0x000fca0000000f00 */
[----:B------:R-:W-:-:S05]  /*2e50*/  FADD R17, R14, R17 ;  /* 0x000000110e117221 */ /* 0x000fca0000000000 */
[----:B------:R-:W-:-:S07]  /*2e60*/  MOV R20, R17 ;  /* 0x0000001100147202 */ /* 0x000fce0000000f00 */
[----:B------:R-:W-:Y:S05]  /*2e70*/  WARPSYNC.COLLECTIVE R13, `(.L_x_171) ;  /* 0x000000000d087348 */ /* 0x000fea0003c00000 */
[----:B------:R0:W1:Y:S02]  /*2e80*/  SHFL.DOWN P0, R18, R20, R6, R7 ;  /* 0x0800000614127389 */ /* 0x0000640000000007 */
[----:B01----:R-:W-:Y:S05]  /*2e90*/  ENDCOLLECTIVE ;  /* 0x000000000000791b */ /* 0x003fea0003800000 */
.L_x_171:
[----:B------:R-:W-:Y:S01]  /*2ea0*/  HFMA2 R6, -RZ, RZ, 0, 1.1920928955078125e-07 ;  /* 0x00000002ff067431 */ /* 0x000fe200000001ff */
[----:B------:R-:W-:-:S05]  /*2eb0*/  MOV R16, R18 ;  /* 0x0000001200107202 */ /* 0x000fca0000000f00 */
[----:B------:R-:W-:-:S04]  /*2ec0*/  FADD R16, R17, R16 ;  /* 0x0000001011107221 */ /* 0x000fc80000000000 */
[----:B------:R-:W-:-:S07]  /*2ed0*/  IMAD.MOV.U32 R20, RZ, RZ, R16 ;  /* 0x000000ffff147224 */ /* 0x000fce00078e0010 */
[----:B------:R-:W-:Y:S05]  /*2ee0*/  WARPSYNC.COLLECTIVE R13, `(.L_x_172) ;  /* 0x000000000d087348 */ /* 0x000fea0003c00000 */
[----:B------:R0:W1:Y:S02]  /*2ef0*/  SHFL.DOWN P0, R18, R20, R6, R7 ;  /* 0x0800000614127389 */ /* 0x0000640000000007 */
[----:B01----:R-:W-:Y:S05]  /*2f00*/  ENDCOLLECTIVE ;  /* 0x000000000000791b */ /* 0x003fea0003800000 */
.L_x_172:
[----:B------:R-:W-:Y:S01]  /*2f10*/  HFMA2 R6, -RZ, RZ, 0, 5.9604644775390625e-08 ;  /* 0x00000001ff067431 */ /* 0x000fe200000001ff */
[----:B------:R-:W-:-:S05]  /*2f20*/  MOV R19, R18 ;  /* 0x0000001200137202 */ /* 0x000fca0000000f00 */
[----:B------:R-:W-:-:S05]  /*2f30*/  FADD R19, R16, R19 ;  /* 0x0000001310137221 */ /* 0x000fca0000000000 */
[----:B------:R-:W-:-:S07]  /*2f40*/  MOV R20, R19 ;  /* 0x0000001300147202 */ /* 0x000fce0000000f00 */
[----:B------:R-:W-:Y:S05]  /*2f50*/  WARPSYNC.COLLECTIVE R13, `(.L_x_173) ;  /* 0x000000000d087348 */ /* 0x000fea0003c00000 */
[----:B------:R0:W1:Y:S02]  /*2f60*/  SHFL.DOWN P0, R18, R20, R6, R7 ;  /* 0x0800000614127389 */ /* 0x0000640000000007 */
[----:B01----:R-:W-:Y:S05]  /*2f70*/  ENDCOLLECTIVE ;  /* 0x000000000000791b */ /* 0x003fea0003800000 */
.L_x_173:
[----:B------:R-:W-:Y:S01]  /*2f80*/  IMAD.MOV.U32 R4, RZ, RZ, R18 ;  /* 0x000000ffff047224 */ /* 0x000fe200078e0012 */
[----:B------:R-:W-:Y:S06]  /*2f90*/  BRA `(.L_x_174) ;  /* 0xfffffff400347947 */ /* 0x000fec000383ffff */
        .weak           $__internal_3_$__cuda_sm3x_div_rn_noftz_f32_slowpath
        .type           $__internal_3_$__cuda_sm3x_div_rn_noftz_f32_slowpath,@function
        .size           $__internal_3_$__cuda_sm3x_div_rn_noftz_f32_slowpath,(.L_x_190 - $__internal_3_$__cuda_sm3x_div_rn_noftz_f32_slowpath)
$__internal_3_$__cuda_sm3x_div_rn_noftz_f32_slowpath:
[----:B------:R-:W-:Y:S02]  /*2fa0*/  SHF.R.U32.HI R7, RZ, 0x17, R3 ;  /* 0x00000017ff077819 */ /* 0x000fe40000011603 */
[----:B------:R-:W-:Y:S02]  /*2fb0*/  SHF.R.U32.HI R6, RZ, 0x17, R0 ;  /* 0x00000017ff067819 */ /* 0x000fe40000011600 */
[----:B------:R-:W-:Y:S02]  /*2fc0*/  LOP3.LUT R9, R7, 0xff, RZ, 0xc0, !PT ;  /* 0x000000ff07097812 */ /* 0x000fe400078ec0ff */
[----:B------:R-:W-:Y:S02]  /*2fd0*/  LOP3.LUT R7, R6, 0xff, RZ, 0xc0, !PT ;  /* 0x000000ff06077812 */ /* 0x000fe400078ec0ff */
[----:B------:R-:W-:Y:S02]  /*2fe0*/  IADD3 R13, PT, PT, R9, -0x1, RZ ;  /* 0xffffffff090d7810 */ /* 0x000fe40007ffe0ff */
[----:B------:R-:W-:-:S02]  /*2ff0*/  IADD3 R12, PT, PT, R7, -0x1, RZ ;  /* 0xffffffff070c7810 */ /* 0x000fc40007ffe0ff */
[----:B------:R-:W-:Y:S02]  /*3000*/  ISETP.GT.U32.AND P0, PT, R13, 0xfd, PT ;  /* 0x000000fd0d00780c */ /* 0x000fe40003f04070 */
[----:B------:R-:W-:Y:S02]  /*3010*/  MOV R10, R0 ;  /* 0x00000000000a7202 */ /* 0x000fe40000000f00 */
[----:B------:R-:W-:Y:S02]  /*3020*/  ISETP.GT.U32.OR P0, PT, R12, 0xfd, P0 ;  /* 0x000000fd0c00780c */ /* 0x000fe40000704470 */
[----:B------:R-:W-:-:S11]  /*3030*/  MOV R11, R3 ;  /* 0x00000003000b7202 */ /* 0x000fd60000000f00 */
        /* <DEDUP_REMOVED lines=20> */
[----:B------:R-:W-:Y:S01]  /*3180*/  @P0 MOV R6, RZ ;  /* 0x000000ff00060202 */ /* 0x000fe20000000f00 */
[----:B------:R-:W-:Y:S01]  /*3190*/  @!P0 FFMA R10, R0, 1.84467440737095516160e+19, RZ ;  /* 0x5f800000000a8823 */ /* 0x000fe200000000ff */
[----:B------:R-:W-:Y:S01]  /*31a0*/  @!P0 MOV R6, 0xffffffc0 ;  /* 0xffffffc000068802 */ /* 0x000fe20000000f00 */
[----:B------:R-:W-:-:S03]  /*31b0*/  @!P1 FFMA R11, R3, 1.84467440737095516160e+19, RZ ;  /* 0x5f800000030b9823 */ /* 0x000fc600000000ff */
[----:B------:R-:W-:-:S07]  /*31c0*/  @!P1 IADD3 R6, PT, PT, R6, 0x40, RZ ;  /* 0x0000004006069810 */ /* 0x000fce0007ffe0ff */
.L_x_175:
        /* <DEDUP_REMOVED lines=34> */
[----:B------:R-:W-:Y:S01]  /*33f0*/  IADD3 R10, PT, PT, R9, 0x20, RZ ;  /* 0x00000020090a7810 */ /* 0x000fe20007ffe0ff */
[----:B------:R-:W-:Y:S01]  /*3400*/  IMAD.MOV R9, RZ, RZ, -R9 ;  /* 0x000000ffff097224 */ /* 0x000fe200078e0a09 */
        /* <DEDUP_REMOVED lines=14> */
.L_x_181:
[----:B------:R-:W-:-:S04]  /*34f0*/  LOP3.LUT R0, R0, 0x80000000, RZ, 0xc0, !PT ;  /* 0x8000000000007812 */ /* 0x000fc800078ec0ff */
[----:B------:R-:W-:Y:S01]  /*3500*/  LOP3.LUT R0, R0, 0x7f800000, RZ, 0xfc, !PT ;  /* 0x7f80000000007812 */ /* 0x000fe200078efcff */
[----:B------:R-:W-:Y:S06]  /*3510*/  BRA `(.L_x_182) ;  /* 0x0000000000287947 */ /* 0x000fec0003800000 */
.L_x_180:
[----:B------:R-:W-:Y:S01]  /*3520*/  LEA R0, R7, R0, 0x17 ;  /* 0x0000000007007211 */ /* 0x000fe200078eb8ff */
[----:B------:R-:W-:Y:S06]  /*3530*/  BRA `(.L_x_182) ;  /* 0x0000000000207947 */ /* 0x000fec0003800000 */
.L_x_179:
[----:B------:R-:W-:-:S04]  /*3540*/  LOP3.LUT R0, R11, 0x80000000, R10, 0x48, !PT ;  /* 0x800000000b007812 */ /* 0x000fc800078e480a */
[----:B------:R-:W-:Y:S01]  /*3550*/  LOP3.LUT R0, R0, 0x7f800000, RZ, 0xfc, !PT ;  /* 0x7f80000000007812 */ /* 0x000fe200078efcff */
[----:B------:R-:W-:Y:S06]  /*3560*/  BRA `(.L_x_182) ;  /* 0x0000000000147947 */ /* 0x000fec0003800000 */
.L_x_178:
[----:B------:R-:W-:Y:S01]  /*3570*/  LOP3.LUT R0, R11, 0x80000000, R10, 0x48, !PT ;  /* 0x800000000b007812 */ /* 0x000fe200078e480a */
[----:B------:R-:W-:Y:S06]  /*3580*/  BRA `(.L_x_182) ;  /* 0x00000000000c7947 */ /* 0x000fec0003800000 */
.L_x_177:
[----:B------:R-:W0:Y:S01]  /*3590*/  MUFU.RSQ R0, -QNAN ;  /* 0xffc0000000007908 */ /* 0x000e220000001400 */
[----:B------:R-:W-:Y:S05]  /*35a0*/  BRA `(.L_x_182) ;  /* 0x0000000000047947 */ /* 0x000fea0003800000 */
.L_x_176:
[----:B------:R-:W-:-:S07]  /*35b0*/  FADD.FTZ R0, R0, R3 ;  /* 0x0000000300007221 */ /* 0x000fce0000010000 */
.L_x_182:
[----:B------:R-:W-:Y:S01]  /*35c0*/  HFMA2 R7, -RZ, RZ, 0, 0 ;  /* 0x00000000ff077431 */ /* 0x000fe200000001ff */
[----:B------:R-:W-:-:S04]  /*35d0*/  MOV R6, R4 ;  /* 0x0000000400067202 */ /* 0x000fc80000000f00 */
[----:B0-----:R-:W-:Y:S05]  /*35e0*/  RET.REL.NODEC R6 `(_ZN36_GLOBAL__N__8bad3e22_4_k_cu_7aaff6f020ce_fwd_logits_kernelILi256EEEvPKfPKiPfiiif) ;  /* 0xffffffc806847950 */ /* 0x001fea0003c3ffff */
.L_x_183:
        /* <DEDUP_REMOVED lines=9> */
.L_x_190:


//--------------------- .nv.shared.reserved.0     --------------------------
	.section	.nv.shared.reserved.0,"aw",@nobits
	.weak		__nv_reservedSMEM_offset_0_alias
	.size		__nv_reservedSMEM_offset_0_alias, 0, 64
	.other		__nv_reservedSMEM_offset_0_alias,@"STO_CUDA_RESERVED_SHARED STV_DEFAULT"
__nv_reservedSMEM_offset_0_alias:
	.zero		0
	.zero		64


//--------------------- .nv.shared._ZN36_GLOBAL__N__8bad3e22_4_k_cu_7aaff6f019ce_fwd_probs_kernelILi256EEEvPKfPKiPfiiiff --------------------------
	.section	.nv.shared._ZN36_GLOBAL__N__8bad3e22_4_k_cu_7aaff6f019ce_fwd_probs_kernelILi256EEEvPKfPKiPfiiiff,"aw",@nobits
	.sectionflags	@""
	.align	4
.nv.shared._ZN36_GLOBAL__N__8bad3e22_4_k_cu_7aaff6f019ce_fwd_probs_kernelILi256EEEvPKfPKiPfiiiff:
	.zero		1064


//--------------------- .nv.shared._ZN36_GLOBAL__N__8bad3e22_4_k_cu_7aaff6f020ce_bwd_logits_kernelILi256EEEvPKfPKiPfiifif --------------------------
	.section	.nv.shared._ZN36_GLOBAL__N__8bad3e22_4_k_cu_7aaff6f020ce_bwd_logits_kernelILi256EEEvPKfPKiPfiifif,"aw",@nobits
	.sectionflags	@""
	.align	4
.nv.shared._ZN36_GLOBAL__N__8bad3e22_4_k_cu_7aaff6f020ce_bwd_logits_kernelILi256EEEvPKfPKiPfiifif:
	.zero		1096


//--------------------- .nv.shared._ZN36_GLOBAL__N__8bad3e22_4_k_cu_7aaff6f020ce_fwd_logits_kernelILi256EEEvPKfPKiPfiiif --------------------------
	.section	.nv.shared._ZN36_GLOBAL__N__8bad3e22_4_k_cu_7aaff6f020ce_fwd_logits_kernelILi256EEEvPKfPKiPfiiif,"aw",@nobits
	.sectionflags	@""
	.align	4
.nv.shared._ZN36_GLOBAL__N__8bad3e22_4_k_cu_7aaff6f020ce_fwd_logits_kernelILi256EEEvPKfPKiPfiiif:
	.zero		1132


//--------------------- .nv.constant0._ZN36_GLOBAL__N__8bad3e22_4_k_cu_7aaff6f019ce_bwd_probs_kernelILi256EEEvPKfPKiPfiififf --------------------------
	.section	.nv.constant0._ZN36_GLOBAL__N__8bad3e22_4_k_cu_7aaff6f019ce_bwd_probs_kernelILi256EEEvPKfPKiPfiififf,"a",@progbits
	.sectionflags	@""
	.align	4
.nv.constant0._ZN36_GLOBAL__N__8bad3e22_4_k_cu_7aaff6f019ce_bwd_probs_kernelILi256EEEvPKfPKiPfiififf:
	.zero		944


//--------------------- .nv.constant0._ZN36_GLOBAL__N__8bad3e22_4_k_cu_7aaff6f019ce_fwd_probs_kernelILi256EEEvPKfPKiPfiiiff --------------------------
	.section	.nv.constant0._ZN36_GLOBAL__N__8bad3e22_4_k_cu_7aaff6f019ce_fwd_probs_kernelILi256EEEvPKfPKiPfiiiff,"a",@progbits
	.sectionflags	@""
	.align	4
.nv.constant0._ZN36_GLOBAL__N__8bad3e22_4_k_cu_7aaff6f019ce_fwd_probs_kernelILi256EEEvPKfPKiPfiiiff:
	.zero		940


//--------------------- .nv.constant0._ZN36_GLOBAL__N__8bad3e22_4_k_cu_7aaff6f020ce_bwd_logits_kernelILi256EEEvPKfPKiPfiifif --------------------------
	.section	.nv.constant0._ZN36_GLOBAL__N__8bad3e22_4_k_cu_7aaff6f020ce_bwd_logits_kernelILi256EEEvPKfPKiPfiifif,"a",@progbits
	.sectionflags	@""
	.align	4
.nv.constant0._ZN36_GLOBAL__N__8bad3e22_4_k_cu_7aaff6f020ce_bwd_logits_kernelILi256EEEvPKfPKiPfiifif:
	.zero		940


//--------------------- .nv.constant0._ZN36_GLOBAL__N__8bad3e22_4_k_cu_7aaff6f020ce_fwd_logits_kernelILi256EEEvPKfPKiPfiiif --------------------------
	.section	.nv.constant0._ZN36_GLOBAL__N__8bad3e22_4_k_cu_7aaff6f020ce_fwd_logits_kernelILi256EEEvPKfPKiPfiiif,"a",@progbits
	.sectionflags	@""
	.align	4
.nv.constant0._ZN36_GLOBAL__N__8bad3e22_4_k_cu_7aaff6f020ce_fwd_logits_kernelILi256EEEvPKfPKiPfiiif:
	.zero		936


//--------------------- SYMBOLS --------------------------

	.type		.nv.reservedSmem.offset0,@object
	.size		.nv.reservedSmem.offset0,0x4
	.type		.nv.reservedSmem.cap,@object
	.size		.nv.reservedSmem.cap,0x4
